	.target	sm_90a

	.elftype	@"ET_EXEC"


//--------------------- .note.nv.tkinfo           --------------------------
	.section	.note.nv.tkinfo,"",@"SHT_NOTE"
	.sectionflags	@"SHF_NOTE_NV_TKINFO"
	.tkinfo
        /*0018*/ 	.word	0x00000002
        /*0030*/ 	.string	""
        /*0030*/ 	.string	"ptxas"
        /*0030*/ 	.string	"Cuda compilation tools, release 13.0, V13.0.88"
        /*0030*/ 	.string	"Build cuda_13.0.r13.0/compiler.36424714_0"
        /*0030*/ 	.string	"-arch sm_90a -m 64 "



//--------------------- .note.nv.cuinfo           --------------------------
	.section	.note.nv.cuinfo,"",@"SHT_NOTE"
	.sectionflags	@"SHF_NOTE_NV_CUINFO"
        /*0018*/ 	.short	0x0002
        /*001a*/ 	.short	0x005a
        /*001c*/ 	.short	0x0082
	.zero		2


//--------------------- .nv.info                  --------------------------
	.section	.nv.info,"",@"SHT_CUDA_INFO"
	.align	4


	//----- nvinfo : EIATTR_REGCOUNT
	.align		4
        /*0000*/ 	.byte	0x04, 0x2f
        /*0002*/ 	.short	(.L_12 - .L_11)
	.align		4
.L_11:
        /*0004*/ 	.word	index@(_ZN7cutlass13device_kernelINS_4gemm6kernel13GemmUniversalIN4cute5tupleIJiiiiEEENS1_10collective13CollectiveMmaINS1_40MainloopSm90TmaGmmaWarpSpecializedSparseILi4ENS5_IJNS4_1CILi1EEENSA_ILi2EEESB_EEENS1_35KernelTmaWarpSpecializedCooperativeEEENS5_IJNSA_ILi256EEESG_NSA_ILi64EEEEEENS_6half_tENS5_IJNS4_6LayoutINS5_IJiNS5_IJSC_iEEEiEEENS5_IJlNS5_IJSB_SC_EEElEEEEENSK_INS5_IJNS5_IJNS5_IJNSA_ILi8EEESC_NSA_ILi4EEEEEEiEEENS5_IJNS5_IJNSA_ILi16EEESC_SC_EEEiEEEiEEENS5_IJNS5_IJNS5_IJSH_SU_NSA_ILi1024EEEEEENSA_ILi4096EEEEEENS5_IJNS5_IJSB_NSA_ILi512EEENSA_ILi32EEEEEElEEElEEEEEEEESJ_NS5_IJlSB_lEEENS4_8TiledMMAINS4_8MMA_AtomIJNS4_4SM904GMMA6SPARSE27GMMA_64x256x32_F32F16F16_SSILNS1D_5MajorE0ELS1G_0ELNS1D_7ScaleInE1ELS1H_1ELNS1D_9SparseSelE0EEEEEENSK_INS5_IJSC_SB_SB_EEENS5_IJSB_NSA_ILi0EEES1M_EEEEENS5_IJNS4_10UnderscoreES1P_S1P_EEEEENS4_23SM90_TMA_LOAD_MULTICASTENS4_14ComposedLayoutINS4_7SwizzleILi2ELi4ELi3EEENS4_25smem_sparse_ptr_flag_bitsILi2ELi16EEENSK_INS5_IJNS5_IJSB_SQ_EEENS5_IJSC_S13_EEEEEENS5_IJNS5_IJS1M_SH_EEESN_EEEEEEEvNS4_8identityENS4_13SM90_TMA_LOADENS1T_INS1U_ILi3ELi4ELi3EEENS4_18smem_ptr_flag_bitsILi16EEENSK_INS5_IJSQ_SH_EEENS5_IJSH_SB_EEEEEEEvS25_EENS_8epilogue10collective6detail29Sm90TmaWarpSpecializedAdapterINS2G_15DefaultEpilogueIfNS5_IJSB_llEEES2K_NS2F_6thread17LinearCombinationIfLi1EffLNS2L_9ScaleType4KindE0ELNS_15FloatRoundStyleE2EfEENS1_15EpilogueDefaultEEEEEvvEEEEvNT_6ParamsE)
        /*0008*/ 	.word	0x000000a8


	//----- nvinfo : EIATTR_FRAME_SIZE
	.align		4
.L_12:
        /*000c*/ 	.byte	0x04, 0x11
        /*000e*/ 	.short	(.L_14 - .L_13)
	.align		4
.L_13:
        /*0010*/ 	.word	index@(_ZN7cutlass13device_kernelINS_4gemm6kernel13GemmUniversalIN4cute5tupleIJiiiiEEENS1_10collective13CollectiveMmaINS1_40MainloopSm90TmaGmmaWarpSpecializedSparseILi4ENS5_IJNS4_1CILi1EEENSA_ILi2EEESB_EEENS1_35KernelTmaWarpSpecializedCooperativeEEENS5_IJNSA_ILi256EEESG_NSA_ILi64EEEEEENS_6half_tENS5_IJNS4_6LayoutINS5_IJiNS5_IJSC_iEEEiEEENS5_IJlNS5_IJSB_SC_EEElEEEEENSK_INS5_IJNS5_IJNS5_IJNSA_ILi8EEESC_NSA_ILi4EEEEEEiEEENS5_IJNS5_IJNSA_ILi16EEESC_SC_EEEiEEEiEEENS5_IJNS5_IJNS5_IJSH_SU_NSA_ILi1024EEEEEENSA_ILi4096EEEEEENS5_IJNS5_IJSB_NSA_ILi512EEENSA_ILi32EEEEEElEEElEEEEEEEESJ_NS5_IJlSB_lEEENS4_8TiledMMAINS4_8MMA_AtomIJNS4_4SM904GMMA6SPARSE27GMMA_64x256x32_F32F16F16_SSILNS1D_5MajorE0ELS1G_0ELNS1D_7ScaleInE1ELS1H_1ELNS1D_9SparseSelE0EEEEEENSK_INS5_IJSC_SB_SB_EEENS5_IJSB_NSA_ILi0EEES1M_EEEEENS5_IJNS4_10UnderscoreES1P_S1P_EEEEENS4_23SM90_TMA_LOAD_MULTICASTENS4_14ComposedLayoutINS4_7SwizzleILi2ELi4ELi3EEENS4_25smem_sparse_ptr_flag_bitsILi2ELi16EEENSK_INS5_IJNS5_IJSB_SQ_EEENS5_IJSC_S13_EEEEEENS5_IJNS5_IJS1M_SH_EEESN_EEEEEEEvNS4_8identityENS4_13SM90_TMA_LOADENS1T_INS1U_ILi3ELi4ELi3EEENS4_18smem_ptr_flag_bitsILi16EEENSK_INS5_IJSQ_SH_EEENS5_IJSH_SB_EEEEEEEvS25_EENS_8epilogue10collective6detail29Sm90TmaWarpSpecializedAdapterINS2G_15DefaultEpilogueIfNS5_IJSB_llEEES2K_NS2F_6thread17LinearCombinationIfLi1EffLNS2L_9ScaleType4KindE0ELNS_15FloatRoundStyleE2EfEENS1_15EpilogueDefaultEEEEEvvEEEEvNT_6ParamsE)
        /*0014*/ 	.word	0x00000668


	//----- nvinfo : EIATTR_MIN_STACK_SIZE
	.align		4
.L_14:
        /*0018*/ 	.byte	0x04, 0x12
        /*001a*/ 	.short	(.L_16 - .L_15)
	.align		4
.L_15:
        /*001c*/ 	.word	index@(_ZN7cutlass13device_kernelINS_4gemm6kernel13GemmUniversalIN4cute5tupleIJiiiiEEENS1_10collective13CollectiveMmaINS1_40MainloopSm90TmaGmmaWarpSpecializedSparseILi4ENS5_IJNS4_1CILi1EEENSA_ILi2EEESB_EEENS1_35KernelTmaWarpSpecializedCooperativeEEENS5_IJNSA_ILi256EEESG_NSA_ILi64EEEEEENS_6half_tENS5_IJNS4_6LayoutINS5_IJiNS5_IJSC_iEEEiEEENS5_IJlNS5_IJSB_SC_EEElEEEEENSK_INS5_IJNS5_IJNS5_IJNSA_ILi8EEESC_NSA_ILi4EEEEEEiEEENS5_IJNS5_IJNSA_ILi16EEESC_SC_EEEiEEEiEEENS5_IJNS5_IJNS5_IJSH_SU_NSA_ILi1024EEEEEENSA_ILi4096EEEEEENS5_IJNS5_IJSB_NSA_ILi512EEENSA_ILi32EEEEEElEEElEEEEEEEESJ_NS5_IJlSB_lEEENS4_8TiledMMAINS4_8MMA_AtomIJNS4_4SM904GMMA6SPARSE27GMMA_64x256x32_F32F16F16_SSILNS1D_5MajorE0ELS1G_0ELNS1D_7ScaleInE1ELS1H_1ELNS1D_9SparseSelE0EEEEEENSK_INS5_IJSC_SB_SB_EEENS5_IJSB_NSA_ILi0EEES1M_EEEEENS5_IJNS4_10UnderscoreES1P_S1P_EEEEENS4_23SM90_TMA_LOAD_MULTICASTENS4_14ComposedLayoutINS4_7SwizzleILi2ELi4ELi3EEENS4_25smem_sparse_ptr_flag_bitsILi2ELi16EEENSK_INS5_IJNS5_IJSB_SQ_EEENS5_IJSC_S13_EEEEEENS5_IJNS5_IJS1M_SH_EEESN_EEEEEEEvNS4_8identityENS4_13SM90_TMA_LOADENS1T_INS1U_ILi3ELi4ELi3EEENS4_18smem_ptr_flag_bitsILi16EEENSK_INS5_IJSQ_SH_EEENS5_IJSH_SB_EEEEEEEvS25_EENS_8epilogue10collective6detail29Sm90TmaWarpSpecializedAdapterINS2G_15DefaultEpilogueIfNS5_IJSB_llEEES2K_NS2F_6thread17LinearCombinationIfLi1EffLNS2L_9ScaleType4KindE0ELNS_15FloatRoundStyleE2EfEENS1_15EpilogueDefaultEEEEEvvEEEEvNT_6ParamsE)
        /*0020*/ 	.word	0x00000668
.L_16:


//--------------------- .nv.compat                --------------------------
	.section	.nv.compat,"",@"SHT_CUDA_COMPAT_INFO"
	.align	4
        /*0000*/ 	.byte	0x02, 0x09, 0x01, 0x00, 0x02, 0x02, 0x04, 0x00, 0x02, 0x05, 0x05, 0x00, 0x03, 0x07, 0x01, 0x01
        /*0010*/ 	.byte	0x02, 0x03, 0x01, 0x00, 0x02, 0x06, 0x01, 0x00, 0x04, 0x0b, 0x08, 0x00, 0x00, 0x00, 0x00, 0x00
        /*0020*/ 	.byte	0x00, 0x00, 0x00, 0x00


//--------------------- .nv.info._ZN7cutlass13device_kernelINS_4gemm6kernel13GemmUniversalIN4cute5tupleIJiiiiEEENS1_10collective13CollectiveMmaINS1_40MainloopSm90TmaGmmaWarpSpecializedSparseILi4ENS5_IJNS4_1CILi1EEENSA_ILi2EEESB_EEENS1_35KernelTmaWarpSpecializedCooperativeEEENS5_IJNSA_ILi256EEESG_NSA_ILi64EEEEEENS_6half_tENS5_IJNS4_6LayoutINS5_IJiNS5_IJSC_iEEEiEEENS5_IJlNS5_IJSB_SC_EEElEEEEENSK_INS5_IJNS5_IJNS5_IJNSA_ILi8EEESC_NSA_ILi4EEEEEEiEEENS5_IJNS5_IJNSA_ILi16EEESC_SC_EEEiEEEiEEENS5_IJNS5_IJNS5_IJSH_SU_NSA_ILi1024EEEEEENSA_ILi4096EEEEEENS5_IJNS5_IJSB_NSA_ILi512EEENSA_ILi32EEEEEElEEElEEEEEEEESJ_NS5_IJlSB_lEEENS4_8TiledMMAINS4_8MMA_AtomIJNS4_4SM904GMMA6SPARSE27GMMA_64x256x32_F32F16F16_SSILNS1D_5MajorE0ELS1G_0ELNS1D_7ScaleInE1ELS1H_1ELNS1D_9SparseSelE0EEEEEENSK_INS5_IJSC_SB_SB_EEENS5_IJSB_NSA_ILi0EEES1M_EEEEENS5_IJNS4_10UnderscoreES1P_S1P_EEEEENS4_23SM90_TMA_LOAD_MULTICASTENS4_14ComposedLayoutINS4_7SwizzleILi2ELi4ELi3EEENS4_25smem_sparse_ptr_flag_bitsILi2ELi16EEENSK_INS5_IJNS5_IJSB_SQ_EEENS5_IJSC_S13_EEEEEENS5_IJNS5_IJS1M_SH_EEESN_EEEEEEEvNS4_8identityENS4_13SM90_TMA_LOADENS1T_INS1U_ILi3ELi4ELi3EEENS4_18smem_ptr_flag_bitsILi16EEENSK_INS5_IJSQ_SH_EEENS5_IJSH_SB_EEEEEEEvS25_EENS_8epilogue10collective6detail29Sm90TmaWarpSpecializedAdapterINS2G_15DefaultEpilogueIfNS5_IJSB_llEEES2K_NS2F_6thread17LinearCombinationIfLi1EffLNS2L_9ScaleType4KindE0ELNS_15FloatRoundStyleE2EfEENS1_15EpilogueDefaultEEEEEvvEEEEvNT_6ParamsE --------------------------
	.section	.nv.info._ZN7cutlass13device_kernelINS_4gemm6kernel13GemmUniversalIN4cute5tupleIJiiiiEEENS1_10collective13CollectiveMmaINS1_40MainloopSm90TmaGmmaWarpSpecializedSparseILi4ENS5_IJNS4_1CILi1EEENSA_ILi2EEESB_EEENS1_35KernelTmaWarpSpecializedCooperativeEEENS5_IJNSA_ILi256EEESG_NSA_ILi64EEEEEENS_6half_tENS5_IJNS4_6LayoutINS5_IJiNS5_IJSC_iEEEiEEENS5_IJlNS5_IJSB_SC_EEElEEEEENSK_INS5_IJNS5_IJNS5_IJNSA_ILi8EEESC_NSA_ILi4EEEEEEiEEENS5_IJNS5_IJNSA_ILi16EEESC_SC_EEEiEEEiEEENS5_IJNS5_IJNS5_IJSH_SU_NSA_ILi1024EEEEEENSA_ILi4096EEEEEENS5_IJNS5_IJSB_NSA_ILi512EEENSA_ILi32EEEEEElEEElEEEEEEEESJ_NS5_IJlSB_lEEENS4_8TiledMMAINS4_8MMA_AtomIJNS4_4SM904GMMA6SPARSE27GMMA_64x256x32_F32F16F16_SSILNS1D_5MajorE0ELS1G_0ELNS1D_7ScaleInE1ELS1H_1ELNS1D_9SparseSelE0EEEEEENSK_INS5_IJSC_SB_SB_EEENS5_IJSB_NSA_ILi0EEES1M_EEEEENS5_IJNS4_10UnderscoreES1P_S1P_EEEEENS4_23SM90_TMA_LOAD_MULTICASTENS4_14ComposedLayoutINS4_7SwizzleILi2ELi4ELi3EEENS4_25smem_sparse_ptr_flag_bitsILi2ELi16EEENSK_INS5_IJNS5_IJSB_SQ_EEENS5_IJSC_S13_EEEEEENS5_IJNS5_IJS1M_SH_EEESN_EEEEEEEvNS4_8identityENS4_13SM90_TMA_LOADENS1T_INS1U_ILi3ELi4ELi3EEENS4_18smem_ptr_flag_bitsILi16EEENSK_INS5_IJSQ_SH_EEENS5_IJSH_SB_EEEEEEEvS25_EENS_8epilogue10collective6detail29Sm90TmaWarpSpecializedAdapterINS2G_15DefaultEpilogueIfNS5_IJSB_llEEES2K_NS2F_6thread17LinearCombinationIfLi1EffLNS2L_9ScaleType4KindE0ELNS_15FloatRoundStyleE2EfEENS1_15EpilogueDefaultEEEEEvvEEEEvNT_6ParamsE,"",@"SHT_CUDA_INFO"
	.sectionflags	@""
	.align	4


	//----- nvinfo : EIATTR_CUDA_API_VERSION
	.align		4
        /*0000*/ 	.byte	0x04, 0x37
        /*0002*/ 	.short	(.L_18 - .L_17)
.L_17:
        /*0004*/ 	.word	0x00000082


	//----- nvinfo : EIATTR_KPARAM_INFO
	.align		4
.L_18:
        /*0008*/ 	.byte	0x04, 0x17
        /*000a*/ 	.short	(.L_20 - .L_19)
.L_19:
        /*000c*/ 	.word	0x00000000
        /*0010*/ 	.short	0x0000
        /*0012*/ 	.short	0x0070
        /*0014*/ 	.byte	0x00, 0xf0, 0x01, 0x14


	//----- nvinfo : EIATTR_SPARSE_MMA_MASK
	.align		4
.L_20:
        /*0018*/ 	.byte	0x03, 0x50
        /*001a*/ 	.short	0x0002


	//----- nvinfo : EIATTR_MAXREG_COUNT
	.align		4
        /*001c*/ 	.byte	0x03, 0x1b
        /*001e*/ 	.short	0x00a8


	//----- nvinfo : EIATTR_NUM_BARRIERS
	.align		4
        /*0020*/ 	.byte	0x02, 0x4c
        /*0022*/ 	.byte	0x01
	.zero		1


	//----- nvinfo : EIATTR_ANNOTATIONS
	.align		4
        /*0024*/ 	.byte	0x04, 0x55
        /*0026*/ 	.short	(.L_22 - .L_21)


	//   ....[0]....
.L_21:
        /*0028*/ 	.word	0x00000001
        /*002c*/ 	.byte	0xc0, 0x06, 0x00, 0x00, 0x01, 0x00, 0x00, 0x00, 0x80, 0x09, 0x00, 0x00, 0x01, 0x00, 0x00, 0x00
        /* <DEDUP_REMOVED lines=432> */
        /*1b3c*/ 	.byte	0x40, 0x8f, 0x01, 0x00, 0x01, 0x00, 0x00, 0x00, 0x60, 0x8f, 0x01, 0x00


	//----- nvinfo : EIATTR_MERCURY_ISA_VERSION
	.align		4
.L_22:
        /*1b48*/ 	.byte	0x03, 0x5f
        /*1b4a*/ 	.short	0x0101


	//----- nvinfo : EIATTR_INT_WARP_WIDE_INSTR_OFFSETS
	.align		4
        /*1b4c*/ 	.byte	0x04, 0x31
        /*1b4e*/ 	.short	(.L_24 - .L_23)


	//   ....[0]....
.L_23:
        /*1b50*/ 	.word	0x00000570


	//   ....[1]....
        /*1b54*/ 	.word	0x00000620


	//   ....[2]....
        /*1b58*/ 	.word	0x00000730


	//   ....[3]....
        /*1b5c*/ 	.word	0x00004bf0


	//----- nvinfo : EIATTR_COOP_GROUP_MASK_REGIDS
	.align		4
.L_24:
        /*1b60*/ 	.byte	0x04, 0x29
        /*1b62*/ 	.short	(.L_26 - .L_25)


	//   ....[0]....
.L_25:
        /*1b64*/ 	.word	0xffffffff


	//   ....[1]....
        /*1b68*/ 	.word	0xffffffff


	//   ....[2]....
        /*1b6c*/ 	.word	0xffffffff


	//   ....[3]....
        /*1b70*/ 	.word	0xffffffff


	//   ....[4]....
        /*1b74*/ 	.word	0xffffffff


	//   ....[5]....
        /*1b78*/ 	.word	0xffffffff


	//----- nvinfo : EIATTR_COOP_GROUP_INSTR_OFFSETS
	.align		4
.L_26:
        /*1b7c*/ 	.byte	0x04, 0x28
        /*1b7e*/ 	.short	(.L_28 - .L_27)


	//   ....[0]....
.L_27:
        /*1b80*/ 	.word	0x00000070


	//   ....[1]....
        /*1b84*/ 	.word	0x00000080


	//   ....[2]....
        /*1b88*/ 	.word	0x000001d0


	//   ....[3]....
        /*1b8c*/ 	.word	0x000003f0


	//   ....[4]....
        /*1b90*/ 	.word	0x00000800


	//   ....[5]....
        /*1b94*/ 	.word	0x00001f40


	//----- nvinfo : EIATTR_REG_RECONFIG
	.align		4
.L_28:
        /*1b98*/ 	.byte	0x01, 0x54
	.zero		2


	//----- nvinfo : EIATTR_MBARRIER_INSTR_OFFSETS
	.align		4
        /*1b9c*/ 	.byte	0x04, 0x39
        /*1b9e*/ 	.short	(.L_30 - .L_29)


	//   ....[0]....
.L_29:
        /*1ba0*/ 	.word	0x00000350
        /*1ba4*/ 	.word	0x000000ff
        /*1ba8*/ 	.word	0x00000000
        /*1bac*/ 	.short	0x0100
        /*1bae*/ 	.byte	0x07
	.zero		1


	//   ....[1]....
        /*1bb0*/ 	.word	0x00000360
        /*1bb4*/ 	.word	0x000000ff
        /*1bb8*/ 	.word	0x00000020
        /*1bbc*/ 	.short	0x0100
        /*1bbe*/ 	.byte	0x07
	.zero		1


	//   ....[2]....
        /*1bc0*/ 	.word	0x00000370
        /*1bc4*/ 	.word	0x000000ff
        /*1bc8*/ 	.word	0x00000008
        /*1bcc*/ 	.short	0x0100
        /*1bce*/ 	.byte	0x07
	.zero		1


	//   ....[3]....
        /*1bd0*/ 	.word	0x00000380
        /*1bd4*/ 	.word	0x000000ff
        /*1bd8*/ 	.word	0x00000028
        /*1bdc*/ 	.short	0x0100
        /*1bde*/ 	.byte	0x07
	.zero		1


	//   ....[4]....
        /*1be0*/ 	.word	0x00000390
        /*1be4*/ 	.word	0x000000ff
        /*1be8*/ 	.word	0x00000010
        /*1bec*/ 	.short	0x0100
        /*1bee*/ 	.byte	0x07
	.zero		1


	//   ....[5]....
        /*1bf0*/ 	.word	0x000003a0
        /*1bf4*/ 	.word	0x000000ff
        /*1bf8*/ 	.word	0x00000030
        /*1bfc*/ 	.short	0x0100
        /*1bfe*/ 	.byte	0x07
	.zero		1


	//   ....[6]....
        /*1c00*/ 	.word	0x000003b0
        /*1c04*/ 	.word	0x000000ff
        /*1c08*/ 	.word	0x00000018
        /*1c0c*/ 	.short	0x0100
        /*1c0e*/ 	.byte	0x07
	.zero		1


	//   ....[7]....
        /*1c10*/ 	.word	0x000003c0
        /*1c14*/ 	.word	0x000000ff
        /*1c18*/ 	.word	0x00000038
        /*1c1c*/ 	.short	0x0100
        /*1c1e*/ 	.byte	0x07
	.zero		1


	//   ....[8]....
        /*1c20*/ 	.word	0x00000770
        /*1c24*/ 	.word	0x000000ff
        /*1c28*/ 	.word	0x00000050
        /*1c2c*/ 	.short	0x0100
        /*1c2e*/ 	.byte	0x0e
	.zero		1


	//   ....[9]....
        /*1c30*/ 	.word	0x000007b0
        /*1c34*/ 	.word	0x000000ff
        /*1c38*/ 	.word	0x00000058
        /*1c3c*/ 	.short	0x0100
        /*1c3e*/ 	.byte	0x0e
	.zero		1


	//   ....[10]....
        /*1c40*/ 	.word	0x00002160
        /*1c44*/ 	.word	0x000000ff
        /*1c48*/ 	.word	0x00000000
        /*1c4c*/ 	.short	0x010a
        /*1c4e*/ 	.byte	0x0c
	.zero		1


	//   ....[11]....
        /*1c50*/ 	.word	0x000021a0
        /*1c54*/ 	.word	0x000000ff
        /*1c58*/ 	.word	0x00000000
        /*1c5c*/ 	.short	0x010a
        /*1c5e*/ 	.byte	0x0c
	.zero		1


	//   ....[12]....
        /*1c60*/ 	.word	0x00004c60
        /*1c64*/ 	.word	0x00000002
        /*1c68*/ 	.word	0x00000000
        /*1c6c*/ 	.short	0x0101
        /*1c6e*/ 	.byte	0x3f
	.zero		1


	//   ....[13]....
        /*1c70*/ 	.word	0x00018a00
        /*1c74*/ 	.word	0x00000007
        /*1c78*/ 	.word	0x00000020
        /*1c7c*/ 	.short	0x010a
        /*1c7e*/ 	.byte	0x3f
	.zero		1


	//   ....[14]....
        /*1c80*/ 	.word	0x00018ea0
        /*1c84*/ 	.word	0x00000002
        /*1c88*/ 	.word	0x00000058
        /*1c8c*/ 	.short	0x0101
        /*1c8e*/ 	.byte	0x3f
	.zero		1


	//   ....[15]....
        /*1c90*/ 	.word	0x00019610
        /*1c94*/ 	.word	0x00000005
        /*1c98*/ 	.word	0x00000000
        /*1c9c*/ 	.short	0x010a
        /*1c9e*/ 	.byte	0x3f
	.zero		1


	//   ....[16]....
        /*1ca0*/ 	.word	0x000196a0
        /*1ca4*/ 	.word	0x00000007
        /*1ca8*/ 	.word	0x00000000
        /*1cac*/ 	.short	0x010a
        /*1cae*/ 	.byte	0x3f
	.zero		1


	//   ....[17]....
        /*1cb0*/ 	.word	0x00019730
        /*1cb4*/ 	.word	0x00000007
        /*1cb8*/ 	.word	0x00000000
        /*1cbc*/ 	.short	0x010a
        /*1cbe*/ 	.byte	0x3f
	.zero		1


	//   ....[18]....
        /*1cc0*/ 	.word	0x000197c0
        /*1cc4*/ 	.word	0x00000003
        /*1cc8*/ 	.word	0x00000000
        /*1ccc*/ 	.short	0x010a
        /*1cce*/ 	.byte	0x3f
	.zero		1


	//   ....[19]....
        /*1cd0*/ 	.word	0x00019830
        /*1cd4*/ 	.word	0x00000003
        /*1cd8*/ 	.word	0x00000000
        /*1cdc*/ 	.short	0x010a
        /*1cde*/ 	.byte	0x3f
	.zero		1


	//   ....[20]....
        /*1ce0*/ 	.word	0x00019900
        /*1ce4*/ 	.word	0x00000007
        /*1ce8*/ 	.word	0x00000020
        /*1cec*/ 	.short	0x010a
        /*1cee*/ 	.byte	0x3f
	.zero		1


	//   ....[21]....
        /*1cf0*/ 	.word	0x000199d0
        /*1cf4*/ 	.word	0x00000005
        /*1cf8*/ 	.word	0x00000000
        /*1cfc*/ 	.short	0x010a
        /*1cfe*/ 	.byte	0x3f
	.zero		1


	//   ....[22]....
        /*1d00*/ 	.word	0x00019a20
        /*1d04*/ 	.word	0x00000007
        /*1d08*/ 	.word	0x00000000
        /*1d0c*/ 	.short	0x010a
        /*1d0e*/ 	.byte	0x3f
	.zero		1


	//   ....[23]....
        /*1d10*/ 	.word	0x00019a70
        /*1d14*/ 	.word	0x00000007
        /*1d18*/ 	.word	0x00000000
        /*1d1c*/ 	.short	0x010a
        /*1d1e*/ 	.byte	0x3f
	.zero		1


	//----- nvinfo : EIATTR_NUM_MBARRIERS
	.align		4
.L_30:
        /*1d20*/ 	.byte	0x03, 0x38
        /*1d22*/ 	.short	0x000a


	//----- nvinfo : EIATTR_EXIT_INSTR_OFFSETS
	.align		4
        /*1d24*/ 	.byte	0x04, 0x1c
        /*1d26*/ 	.short	(.L_32 - .L_31)


	//   ....[0]....
.L_31:
        /*1d28*/ 	.word	0x00000a20


	//   ....[1]....
        /*1d2c*/ 	.word	0x000012b0


	//   ....[2]....
        /*1d30*/ 	.word	0x00018030


	//   ....[3]....
        /*1d34*/ 	.word	0x00018630


	//   ....[4]....
        /*1d38*/ 	.word	0x00019810


	//----- nvinfo : EIATTR_MAX_THREADS
	.align		4
.L_32:
        /*1d3c*/ 	.byte	0x04, 0x05
        /*1d3e*/ 	.short	(.L_34 - .L_33)
.L_33:
        /*1d40*/ 	.word	0x00000180
        /*1d44*/ 	.word	0x00000001
        /*1d48*/ 	.word	0x00000001


	//----- nvinfo : EIATTR_CRS_STACK_SIZE
	.align		4
.L_34:
        /*1d4c*/ 	.byte	0x04, 0x1e
        /*1d4e*/ 	.short	(.L_36 - .L_35)
.L_35:
        /*1d50*/ 	.word	0x00000000


	//----- nvinfo : EIATTR_CBANK_PARAM_SIZE
	.align		4
.L_36:
        /*1d54*/ 	.byte	0x03, 0x19
        /*1d56*/ 	.short	0x0570


	//----- nvinfo : EIATTR_PARAM_CBANK
	.align		4
        /*1d58*/ 	.byte	0x04, 0x0a
        /*1d5a*/ 	.short	(.L_38 - .L_37)
	.align		4
.L_37:
        /*1d5c*/ 	.word	index@(.nv.constant0._ZN7cutlass13device_kernelINS_4gemm6kernel13GemmUniversalIN4cute5tupleIJiiiiEEENS1_10collective13CollectiveMmaINS1_40MainloopSm90TmaGmmaWarpSpecializedSparseILi4ENS5_IJNS4_1CILi1EEENSA_ILi2EEESB_EEENS1_35KernelTmaWarpSpecializedCooperativeEEENS5_IJNSA_ILi256EEESG_NSA_ILi64EEEEEENS_6half_tENS5_IJNS4_6LayoutINS5_IJiNS5_IJSC_iEEEiEEENS5_IJlNS5_IJSB_SC_EEElEEEEENSK_INS5_IJNS5_IJNS5_IJNSA_ILi8EEESC_NSA_ILi4EEEEEEiEEENS5_IJNS5_IJNSA_ILi16EEESC_SC_EEEiEEEiEEENS5_IJNS5_IJNS5_IJSH_SU_NSA_ILi1024EEEEEENSA_ILi4096EEEEEENS5_IJNS5_IJSB_NSA_ILi512EEENSA_ILi32EEEEEElEEElEEEEEEEESJ_NS5_IJlSB_lEEENS4_8TiledMMAINS4_8MMA_AtomIJNS4_4SM904GMMA6SPARSE27GMMA_64x256x32_F32F16F16_SSILNS1D_5MajorE0ELS1G_0ELNS1D_7ScaleInE1ELS1H_1ELNS1D_9SparseSelE0EEEEEENSK_INS5_IJSC_SB_SB_EEENS5_IJSB_NSA_ILi0EEES1M_EEEEENS5_IJNS4_10UnderscoreES1P_S1P_EEEEENS4_23SM90_TMA_LOAD_MULTICASTENS4_14ComposedLayoutINS4_7SwizzleILi2ELi4ELi3EEENS4_25smem_sparse_ptr_flag_bitsILi2ELi16EEENSK_INS5_IJNS5_IJSB_SQ_EEENS5_IJSC_S13_EEEEEENS5_IJNS5_IJS1M_SH_EEESN_EEEEEEEvNS4_8identityENS4_13SM90_TMA_LOADENS1T_INS1U_ILi3ELi4ELi3EEENS4_18smem_ptr_flag_bitsILi16EEENSK_INS5_IJSQ_SH_EEENS5_IJSH_SB_EEEEEEEvS25_EENS_8epilogue10collective6detail29Sm90TmaWarpSpecializedAdapterINS2G_15DefaultEpilogueIfNS5_IJSB_llEEES2K_NS2F_6thread17LinearCombinationIfLi1EffLNS2L_9ScaleType4KindE0ELNS_15FloatRoundStyleE2EfEENS1_15EpilogueDefaultEEEEEvvEEEEvNT_6ParamsE)
        /*1d60*/ 	.short	0x0210
        /*1d62*/ 	.short	0x0570


	//----- nvinfo : EIATTR_SW_WAR
	.align		4
.L_38:
        /*1d64*/ 	.byte	0x04, 0x36
        /*1d66*/ 	.short	(.L_40 - .L_39)
.L_39:
        /*1d68*/ 	.word	0x00000008
.L_40:


//--------------------- .nv.callgraph             --------------------------
	.section	.nv.callgraph,"",@"SHT_CUDA_CALLGRAPH"
	.align	4
	.sectionentsize	8
	.align		4
        /*0000*/ 	.word	0x00000000
	.align		4
        /*0004*/ 	.word	0xffffffff
	.align		4
        /*0008*/ 	.word	0x00000000
	.align		4
        /*000c*/ 	.word	0xfffffffe
	.align		4
        /*0010*/ 	.word	0x00000000
	.align		4
        /*0014*/ 	.word	0xfffffffd
	.align		4
        /*0018*/ 	.word	0x00000000
	.align		4
        /*001c*/ 	.word	0xfffffffc


//--------------------- .nv.constant4             --------------------------
	.section	.nv.constant4,"a",@progbits
	.align	8
	.align		8
.nv.constant4:
        /*0000*/ 	.dword	_ZN39_INTERNAL_c8ef1fa3_4_k_cu_c36db815_30314cuda3std3__45__cpo5beginE
	.align		8
        /*0008*/ 	.dword	_ZN39_INTERNAL_c8ef1fa3_4_k_cu_c36db815_30314cuda3std3__45__cpo3endE
	.align		8
        /*0010*/ 	.dword	_ZN39_INTERNAL_c8ef1fa3_4_k_cu_c36db815_30314cuda3std3__45__cpo6cbeginE
	.align		8
        /*0018*/ 	.dword	_ZN39_INTERNAL_c8ef1fa3_4_k_cu_c36db815_30314cuda3std3__45__cpo4cendE
	.align		8
        /*0020*/ 	.dword	_ZN39_INTERNAL_c8ef1fa3_4_k_cu_c36db815_30314cuda3std3__441_GLOBAL__N__c8ef1fa3_4_k_cu_c36db815_30316ignoreE
	.align		8
        /*0028*/ 	.dword	_ZN39_INTERNAL_c8ef1fa3_4_k_cu_c36db815_30314cuda3std3__419piecewise_constructE
	.align		8
        /*0030*/ 	.dword	_ZN39_INTERNAL_c8ef1fa3_4_k_cu_c36db815_30314cuda3std3__48in_placeE
	.align		8
        /*0038*/ 	.dword	_ZN39_INTERNAL_c8ef1fa3_4_k_cu_c36db815_30314cuda3std6ranges3__45__cpo4swapE
	.align		8
        /*0040*/ 	.dword	_ZN39_INTERNAL_c8ef1fa3_4_k_cu_c36db815_30314cuda3std6ranges3__45__cpo9iter_moveE
	.align		8
        /*0048*/ 	.dword	_ZN39_INTERNAL_c8ef1fa3_4_k_cu_c36db815_30314cute7productE
	.align		8
        /*0050*/ 	.dword	_ZN39_INTERNAL_c8ef1fa3_4_k_cu_c36db815_30314cute1_E


//--------------------- .text._ZN7cutlass13device_kernelINS_4gemm6kernel13GemmUniversalIN4cute5tupleIJiiiiEEENS1_10collective13CollectiveMmaINS1_40MainloopSm90TmaGmmaWarpSpecializedSparseILi4ENS5_IJNS4_1CILi1EEENSA_ILi2EEESB_EEENS1_35KernelTmaWarpSpecializedCooperativeEEENS5_IJNSA_ILi256EEESG_NSA_ILi64EEEEEENS_6half_tENS5_IJNS4_6LayoutINS5_IJiNS5_IJSC_iEEEiEEENS5_IJlNS5_IJSB_SC_EEElEEEEENSK_INS5_IJNS5_IJNS5_IJNSA_ILi8EEESC_NSA_ILi4EEEEEEiEEENS5_IJNS5_IJNSA_ILi16EEESC_SC_EEEiEEEiEEENS5_IJNS5_IJNS5_IJSH_SU_NSA_ILi1024EEEEEENSA_ILi4096EEEEEENS5_IJNS5_IJSB_NSA_ILi512EEENSA_ILi32EEEEEElEEElEEEEEEEESJ_NS5_IJlSB_lEEENS4_8TiledMMAINS4_8MMA_AtomIJNS4_4SM904GMMA6SPARSE27GMMA_64x256x32_F32F16F16_SSILNS1D_5MajorE0ELS1G_0ELNS1D_7ScaleInE1ELS1H_1ELNS1D_9SparseSelE0EEEEEENSK_INS5_IJSC_SB_SB_EEENS5_IJSB_NSA_ILi0EEES1M_EEEEENS5_IJNS4_10UnderscoreES1P_S1P_EEEEENS4_23SM90_TMA_LOAD_MULTICASTENS4_14ComposedLayoutINS4_7SwizzleILi2ELi4ELi3EEENS4_25smem_sparse_ptr_flag_bitsILi2ELi16EEENSK_INS5_IJNS5_IJSB_SQ_EEENS5_IJSC_S13_EEEEEENS5_IJNS5_IJS1M_SH_EEESN_EEEEEEEvNS4_8identityENS4_13SM90_TMA_LOADENS1T_INS1U_ILi3ELi4ELi3EEENS4_18smem_ptr_flag_bitsILi16EEENSK_INS5_IJSQ_SH_EEENS5_IJSH_SB_EEEEEEEvS25_EENS_8epilogue10collective6detail29Sm90TmaWarpSpecializedAdapterINS2G_15DefaultEpilogueIfNS5_IJSB_llEEES2K_NS2F_6thread17LinearCombinationIfLi1EffLNS2L_9ScaleType4KindE0ELNS_15FloatRoundStyleE2EfEENS1_15EpilogueDefaultEEEEEvvEEEEvNT_6ParamsE --------------------------
	.section	.text._ZN7cutlass13device_kernelINS_4gemm6kernel13GemmUniversalIN4cute5tupleIJiiiiEEENS1_10collective13CollectiveMmaINS1_40MainloopSm90TmaGmmaWarpSpecializedSparseILi4ENS5_IJNS4_1CILi1EEENSA_ILi2EEESB_EEENS1_35KernelTmaWarpSpecializedCooperativeEEENS5_IJNSA_ILi256EEESG_NSA_ILi64EEEEEENS_6half_tENS5_IJNS4_6LayoutINS5_IJiNS5_IJSC_iEEEiEEENS5_IJlNS5_IJSB_SC_EEElEEEEENSK_INS5_IJNS5_IJNS5_IJNSA_ILi8EEESC_NSA_ILi4EEEEEEiEEENS5_IJNS5_IJNSA_ILi16EEESC_SC_EEEiEEEiEEENS5_IJNS5_IJNS5_IJSH_SU_NSA_ILi1024EEEEEENSA_ILi4096EEEEEENS5_IJNS5_IJSB_NSA_ILi512EEENSA_ILi32EEEEEElEEElEEEEEEEESJ_NS5_IJlSB_lEEENS4_8TiledMMAINS4_8MMA_AtomIJNS4_4SM904GMMA6SPARSE27GMMA_64x256x32_F32F16F16_SSILNS1D_5MajorE0ELS1G_0ELNS1D_7ScaleInE1ELS1H_1ELNS1D_9SparseSelE0EEEEEENSK_INS5_IJSC_SB_SB_EEENS5_IJSB_NSA_ILi0EEES1M_EEEEENS5_IJNS4_10UnderscoreES1P_S1P_EEEEENS4_23SM90_TMA_LOAD_MULTICASTENS4_14ComposedLayoutINS4_7SwizzleILi2ELi4ELi3EEENS4_25smem_sparse_ptr_flag_bitsILi2ELi16EEENSK_INS5_IJNS5_IJSB_SQ_EEENS5_IJSC_S13_EEEEEENS5_IJNS5_IJS1M_SH_EEESN_EEEEEEEvNS4_8identityENS4_13SM90_TMA_LOADENS1T_INS1U_ILi3ELi4ELi3EEENS4_18smem_ptr_flag_bitsILi16EEENSK_INS5_IJSQ_SH_EEENS5_IJSH_SB_EEEEEEEvS25_EENS_8epilogue10collective6detail29Sm90TmaWarpSpecializedAdapterINS2G_15DefaultEpilogueIfNS5_IJSB_llEEES2K_NS2F_6thread17LinearCombinationIfLi1EffLNS2L_9ScaleType4KindE0ELNS_15FloatRoundStyleE2EfEENS1_15EpilogueDefaultEEEEEvvEEEEvNT_6ParamsE,"ax",@progbits
	.align	128
.text._ZN7cutlass13device_kernelINS_4gemm6kernel13GemmUniversalIN4cute5tupleIJiiiiEEENS1_10collective13CollectiveMmaINS1_40MainloopSm90TmaGmmaWarpSpecializedSparseILi4ENS5_IJNS4_1CILi1EEENSA_ILi2EEESB_EEENS1_35KernelTmaWarpSpecializedCooperativeEEENS5_IJNSA_ILi256EEESG_NSA_ILi64EEEEEENS_6half_tENS5_IJNS4_6LayoutINS5_IJiNS5_IJSC_iEEEiEEENS5_IJlNS5_IJSB_SC_EEElEEEEENSK_INS5_IJNS5_IJNS5_IJNSA_ILi8EEESC_NSA_ILi4EEEEEEiEEENS5_IJNS5_IJNSA_ILi16EEESC_SC_EEEiEEEiEEENS5_IJNS5_IJNS5_IJSH_SU_NSA_ILi1024EEEEEENSA_ILi4096EEEEEENS5_IJNS5_IJSB_NSA_ILi512EEENSA_ILi32EEEEEElEEElEEEEEEEESJ_NS5_IJlSB_lEEENS4_8TiledMMAINS4_8MMA_AtomIJNS4_4SM904GMMA6SPARSE27GMMA_64x256x32_F32F16F16_SSILNS1D_5MajorE0ELS1G_0ELNS1D_7ScaleInE1ELS1H_1ELNS1D_9SparseSelE0EEEEEENSK_INS5_IJSC_SB_SB_EEENS5_IJSB_NSA_ILi0EEES1M_EEEEENS5_IJNS4_10UnderscoreES1P_S1P_EEEEENS4_23SM90_TMA_LOAD_MULTICASTENS4_14ComposedLayoutINS4_7SwizzleILi2ELi4ELi3EEENS4_25smem_sparse_ptr_flag_bitsILi2ELi16EEENSK_INS5_IJNS5_IJSB_SQ_EEENS5_IJSC_S13_EEEEEENS5_IJNS5_IJS1M_SH_EEESN_EEEEEEEvNS4_8identityENS4_13SM90_TMA_LOADENS1T_INS1U_ILi3ELi4ELi3EEENS4_18smem_ptr_flag_bitsILi16EEENSK_INS5_IJSQ_SH_EEENS5_IJSH_SB_EEEEEEEvS25_EENS_8epilogue10collective6detail29Sm90TmaWarpSpecializedAdapterINS2G_15DefaultEpilogueIfNS5_IJSB_llEEES2K_NS2F_6thread17LinearCombinationIfLi1EffLNS2L_9ScaleType4KindE0ELNS_15FloatRoundStyleE2EfEENS1_15EpilogueDefaultEEEEEvvEEEEvNT_6ParamsE:
        .type           _ZN7cutlass13device_kernelINS_4gemm6kernel13GemmUniversalIN4cute5tupleIJiiiiEEENS1_10collective13CollectiveMmaINS1_40MainloopSm90TmaGmmaWarpSpecializedSparseILi4ENS5_IJNS4_1CILi1EEENSA_ILi2EEESB_EEENS1_35KernelTmaWarpSpecializedCooperativeEEENS5_IJNSA_ILi256EEESG_NSA_ILi64EEEEEENS_6half_tENS5_IJNS4_6LayoutINS5_IJiNS5_IJSC_iEEEiEEENS5_IJlNS5_IJSB_SC_EEElEEEEENSK_INS5_IJNS5_IJNS5_IJNSA_ILi8EEESC_NSA_ILi4EEEEEEiEEENS5_IJNS5_IJNSA_ILi16EEESC_SC_EEEiEEEiEEENS5_IJNS5_IJNS5_IJSH_SU_NSA_ILi1024EEEEEENSA_ILi4096EEEEEENS5_IJNS5_IJSB_NSA_ILi512EEENSA_ILi32EEEEEElEEElEEEEEEEESJ_NS5_IJlSB_lEEENS4_8TiledMMAINS4_8MMA_AtomIJNS4_4SM904GMMA6SPARSE27GMMA_64x256x32_F32F16F16_SSILNS1D_5MajorE0ELS1G_0ELNS1D_7ScaleInE1ELS1H_1ELNS1D_9SparseSelE0EEEEEENSK_INS5_IJSC_SB_SB_EEENS5_IJSB_NSA_ILi0EEES1M_EEEEENS5_IJNS4_10UnderscoreES1P_S1P_EEEEENS4_23SM90_TMA_LOAD_MULTICASTENS4_14ComposedLayoutINS4_7SwizzleILi2ELi4ELi3EEENS4_25smem_sparse_ptr_flag_bitsILi2ELi16EEENSK_INS5_IJNS5_IJSB_SQ_EEENS5_IJSC_S13_EEEEEENS5_IJNS5_IJS1M_SH_EEESN_EEEEEEEvNS4_8identityENS4_13SM90_TMA_LOADENS1T_INS1U_ILi3ELi4ELi3EEENS4_18smem_ptr_flag_bitsILi16EEENSK_INS5_IJSQ_SH_EEENS5_IJSH_SB_EEEEEEEvS25_EENS_8epilogue10collective6detail29Sm90TmaWarpSpecializedAdapterINS2G_15DefaultEpilogueIfNS5_IJSB_llEEES2K_NS2F_6thread17LinearCombinationIfLi1EffLNS2L_9ScaleType4KindE0ELNS_15FloatRoundStyleE2EfEENS1_15EpilogueDefaultEEEEEvvEEEEvNT_6ParamsE,@function
        .size           _ZN7cutlass13device_kernelINS_4gemm6kernel13GemmUniversalIN4cute5tupleIJiiiiEEENS1_10collective13CollectiveMmaINS1_40MainloopSm90TmaGmmaWarpSpecializedSparseILi4ENS5_IJNS4_1CILi1EEENSA_ILi2EEESB_EEENS1_35KernelTmaWarpSpecializedCooperativeEEENS5_IJNSA_ILi256EEESG_NSA_ILi64EEEEEENS_6half_tENS5_IJNS4_6LayoutINS5_IJiNS5_IJSC_iEEEiEEENS5_IJlNS5_IJSB_SC_EEElEEEEENSK_INS5_IJNS5_IJNS5_IJNSA_ILi8EEESC_NSA_ILi4EEEEEEiEEENS5_IJNS5_IJNSA_ILi16EEESC_SC_EEEiEEEiEEENS5_IJNS5_IJNS5_IJSH_SU_NSA_ILi1024EEEEEENSA_ILi4096EEEEEENS5_IJNS5_IJSB_NSA_ILi512EEENSA_ILi32EEEEEElEEElEEEEEEEESJ_NS5_IJlSB_lEEENS4_8TiledMMAINS4_8MMA_AtomIJNS4_4SM904GMMA6SPARSE27GMMA_64x256x32_F32F16F16_SSILNS1D_5MajorE0ELS1G_0ELNS1D_7ScaleInE1ELS1H_1ELNS1D_9SparseSelE0EEEEEENSK_INS5_IJSC_SB_SB_EEENS5_IJSB_NSA_ILi0EEES1M_EEEEENS5_IJNS4_10UnderscoreES1P_S1P_EEEEENS4_23SM90_TMA_LOAD_MULTICASTENS4_14ComposedLayoutINS4_7SwizzleILi2ELi4ELi3EEENS4_25smem_sparse_ptr_flag_bitsILi2ELi16EEENSK_INS5_IJNS5_IJSB_SQ_EEENS5_IJSC_S13_EEEEEENS5_IJNS5_IJS1M_SH_EEESN_EEEEEEEvNS4_8identityENS4_13SM90_TMA_LOADENS1T_INS1U_ILi3ELi4ELi3EEENS4_18smem_ptr_flag_bitsILi16EEENSK_INS5_IJSQ_SH_EEENS5_IJSH_SB_EEEEEEEvS25_EENS_8epilogue10collective6detail29Sm90TmaWarpSpecializedAdapterINS2G_15DefaultEpilogueIfNS5_IJSB_llEEES2K_NS2F_6thread17LinearCombinationIfLi1EffLNS2L_9ScaleType4KindE0ELNS_15FloatRoundStyleE2EfEENS1_15EpilogueDefaultEEEEEvvEEEEvNT_6ParamsE,(.L_x_448 - _ZN7cutlass13device_kernelINS_4gemm6kernel13GemmUniversalIN4cute5tupleIJiiiiEEENS1_10collective13CollectiveMmaINS1_40MainloopSm90TmaGmmaWarpSpecializedSparseILi4ENS5_IJNS4_1CILi1EEENSA_ILi2EEESB_EEENS1_35KernelTmaWarpSpecializedCooperativeEEENS5_IJNSA_ILi256EEESG_NSA_ILi64EEEEEENS_6half_tENS5_IJNS4_6LayoutINS5_IJiNS5_IJSC_iEEEiEEENS5_IJlNS5_IJSB_SC_EEElEEEEENSK_INS5_IJNS5_IJNS5_IJNSA_ILi8EEESC_NSA_ILi4EEEEEEiEEENS5_IJNS5_IJNSA_ILi16EEESC_SC_EEEiEEEiEEENS5_IJNS5_IJNS5_IJSH_SU_NSA_ILi1024EEEEEENSA_ILi4096EEEEEENS5_IJNS5_IJSB_NSA_ILi512EEENSA_ILi32EEEEEElEEElEEEEEEEESJ_NS5_IJlSB_lEEENS4_8TiledMMAINS4_8MMA_AtomIJNS4_4SM904GMMA6SPARSE27GMMA_64x256x32_F32F16F16_SSILNS1D_5MajorE0ELS1G_0ELNS1D_7ScaleInE1ELS1H_1ELNS1D_9SparseSelE0EEEEEENSK_INS5_IJSC_SB_SB_EEENS5_IJSB_NSA_ILi0EEES1M_EEEEENS5_IJNS4_10UnderscoreES1P_S1P_EEEEENS4_23SM90_TMA_LOAD_MULTICASTENS4_14ComposedLayoutINS4_7SwizzleILi2ELi4ELi3EEENS4_25smem_sparse_ptr_flag_bitsILi2ELi16EEENSK_INS5_IJNS5_IJSB_SQ_EEENS5_IJSC_S13_EEEEEENS5_IJNS5_IJS1M_SH_EEESN_EEEEEEEvNS4_8identityENS4_13SM90_TMA_LOADENS1T_INS1U_ILi3ELi4ELi3EEENS4_18smem_ptr_flag_bitsILi16EEENSK_INS5_IJSQ_SH_EEENS5_IJSH_SB_EEEEEEEvS25_EENS_8epilogue10collective6detail29Sm90TmaWarpSpecializedAdapterINS2G_15DefaultEpilogueIfNS5_IJSB_llEEES2K_NS2F_6thread17LinearCombinationIfLi1EffLNS2L_9ScaleType4KindE0ELNS_15FloatRoundStyleE2EfEENS1_15EpilogueDefaultEEEEEvvEEEEvNT_6ParamsE)
        .other          _ZN7cutlass13device_kernelINS_4gemm6kernel13GemmUniversalIN4cute5tupleIJiiiiEEENS1_10collective13CollectiveMmaINS1_40MainloopSm90TmaGmmaWarpSpecializedSparseILi4ENS5_IJNS4_1CILi1EEENSA_ILi2EEESB_EEENS1_35KernelTmaWarpSpecializedCooperativeEEENS5_IJNSA_ILi256EEESG_NSA_ILi64EEEEEENS_6half_tENS5_IJNS4_6LayoutINS5_IJiNS5_IJSC_iEEEiEEENS5_IJlNS5_IJSB_SC_EEElEEEEENSK_INS5_IJNS5_IJNS5_IJNSA_ILi8EEESC_NSA_ILi4EEEEEEiEEENS5_IJNS5_IJNSA_ILi16EEESC_SC_EEEiEEEiEEENS5_IJNS5_IJNS5_IJSH_SU_NSA_ILi1024EEEEEENSA_ILi4096EEEEEENS5_IJNS5_IJSB_NSA_ILi512EEENSA_ILi32EEEEEElEEElEEEEEEEESJ_NS5_IJlSB_lEEENS4_8TiledMMAINS4_8MMA_AtomIJNS4_4SM904GMMA6SPARSE27GMMA_64x256x32_F32F16F16_SSILNS1D_5MajorE0ELS1G_0ELNS1D_7ScaleInE1ELS1H_1ELNS1D_9SparseSelE0EEEEEENSK_INS5_IJSC_SB_SB_EEENS5_IJSB_NSA_ILi0EEES1M_EEEEENS5_IJNS4_10UnderscoreES1P_S1P_EEEEENS4_23SM90_TMA_LOAD_MULTICASTENS4_14ComposedLayoutINS4_7SwizzleILi2ELi4ELi3EEENS4_25smem_sparse_ptr_flag_bitsILi2ELi16EEENSK_INS5_IJNS5_IJSB_SQ_EEENS5_IJSC_S13_EEEEEENS5_IJNS5_IJS1M_SH_EEESN_EEEEEEEvNS4_8identityENS4_13SM90_TMA_LOADENS1T_INS1U_ILi3ELi4ELi3EEENS4_18smem_ptr_flag_bitsILi16EEENSK_INS5_IJSQ_SH_EEENS5_IJSH_SB_EEEEEEEvS25_EENS_8epilogue10collective6detail29Sm90TmaWarpSpecializedAdapterINS2G_15DefaultEpilogueIfNS5_IJSB_llEEES2K_NS2F_6thread17LinearCombinationIfLi1EffLNS2L_9ScaleType4KindE0ELNS_15FloatRoundStyleE2EfEENS1_15EpilogueDefaultEEEEEvvEEEEvNT_6ParamsE,@"STO_CUDA_ENTRY STV_DEFAULT"
_ZN7cutlass13device_kernelINS_4gemm6kernel13GemmUniversalIN4cute5tupleIJiiiiEEENS1_10collective13CollectiveMmaINS1_40MainloopSm90TmaGmmaWarpSpecializedSparseILi4ENS5_IJNS4_1CILi1EEENSA_ILi2EEESB_EEENS1_35KernelTmaWarpSpecializedCooperativeEEENS5_IJNSA_ILi256EEESG_NSA_ILi64EEEEEENS_6half_tENS5_IJNS4_6LayoutINS5_IJiNS5_IJSC_iEEEiEEENS5_IJlNS5_IJSB_SC_EEElEEEEENSK_INS5_IJNS5_IJNS5_IJNSA_ILi8EEESC_NSA_ILi4EEEEEEiEEENS5_IJNS5_IJNSA_ILi16EEESC_SC_EEEiEEEiEEENS5_IJNS5_IJNS5_IJSH_SU_NSA_ILi1024EEEEEENSA_ILi4096EEEEEENS5_IJNS5_IJSB_NSA_ILi512EEENSA_ILi32EEEEEElEEElEEEEEEEESJ_NS5_IJlSB_lEEENS4_8TiledMMAINS4_8MMA_AtomIJNS4_4SM904GMMA6SPARSE27GMMA_64x256x32_F32F16F16_SSILNS1D_5MajorE0ELS1G_0ELNS1D_7ScaleInE1ELS1H_1ELNS1D_9SparseSelE0EEEEEENSK_INS5_IJSC_SB_SB_EEENS5_IJSB_NSA_ILi0EEES1M_EEEEENS5_IJNS4_10UnderscoreES1P_S1P_EEEEENS4_23SM90_TMA_LOAD_MULTICASTENS4_14ComposedLayoutINS4_7SwizzleILi2ELi4ELi3EEENS4_25smem_sparse_ptr_flag_bitsILi2ELi16EEENSK_INS5_IJNS5_IJSB_SQ_EEENS5_IJSC_S13_EEEEEENS5_IJNS5_IJS1M_SH_EEESN_EEEEEEEvNS4_8identityENS4_13SM90_TMA_LOADENS1T_INS1U_ILi3ELi4ELi3EEENS4_18smem_ptr_flag_bitsILi16EEENSK_INS5_IJSQ_SH_EEENS5_IJSH_SB_EEEEEEEvS25_EENS_8epilogue10collective6detail29Sm90TmaWarpSpecializedAdapterINS2G_15DefaultEpilogueIfNS5_IJSB_llEEES2K_NS2F_6thread17LinearCombinationIfLi1EffLNS2L_9ScaleType4KindE0ELNS_15FloatRoundStyleE2EfEENS1_15EpilogueDefaultEEEEEvvEEEEvNT_6ParamsE:
[----:B------:R-:W0:Y:S02]  /*0000*/  LDC R1, c[0x0][0x28] ;  /* 0x00000a00ff017b82 */ /* 0x000e240000000800 */
[----:B0-----:R-:W-:Y:S01]  /*0010*/  VIADD R1, R1, 0xfffff998 ;  /* 0xfffff99801017836 */ /* 0x001fe20000000000 */
[----:B------:R-:W0:Y:S01]  /*0020*/  S2R R5, SR_TID.X ;  /* 0x0000000000057919 */ /* 0x000e220000002100 */
[----:B------:R-:W-:Y:S01]  /*0030*/  ELECT P0, URZ, PT ;  /* 0x00000000003f782f */ /* 0x000fe20003800000 */
[----:B------:R-:W-:Y:S01]  /*0040*/  BSSY B0, `(.L_x_0) ;  /* 0x0000018000007945 */ /* 0x000fe20003800000 */
[--C-:B0-----:R-:W-:Y:S02]  /*0050*/  SHF.R.U32.HI R0, RZ, 0x5, R5.reuse ;  /* 0x00000005ff007819 */ /* 0x101fe40000011605 */
[----:B------:R-:W-:-:S03]  /*0060*/  SHF.R.U32.HI R2, RZ, 0x7, R5 ;  /* 0x00000007ff027819 */ /* 0x000fc60000011605 */
[----:B------:R-:W0:Y:S04]  /*0070*/  SHFL.IDX PT, R3, R0, RZ, 0x1f ;  /* 0x00001fff00037589 */ /* 0x000e2800000e0000 */
[----:B------:R-:W1:Y:S01]  /*0080*/  SHFL.IDX PT, R2, R2, RZ, 0x1f ;  /* 0x00001fff02027589 */ /* 0x000e6200000e0000 */
[----:B0-----:R-:W-:Y:S02]  /*0090*/  R2UR UR8, R3 ;  /* 0x00000000030872ca */ /* 0x001fe400000e0000 */
[----:B-1----:R-:W-:-:S11]  /*00a0*/  R2UR UR5, R2 ;  /* 0x00000000020572ca */ /* 0x002fd600000e0000 */
[----:B------:R-:W-:Y:S02]  /*00b0*/  USHF.R.S32.HI UR4, URZ, 0x1f, UR8 ;  /* 0x0000001f3f047899 */ /* 0x000fe40008011408 */
[----:B------:R-:W-:Y:S02]  /*00c0*/  ISETP.NE.OR P0, PT, RZ, UR8, !P0 ;  /* 0x00000008ff007c0c */ /* 0x000fe4000c705670 */
[----:B------:R-:W-:-:S04]  /*00d0*/  ULEA.HI UR4, UR4, UR8, URZ, 0x2 ;  /* 0x0000000804047291 */ /* 0x000fc8000f8f103f */
[----:B------:R-:W-:-:S04]  /*00e0*/  ULOP3.LUT UR4, UR4, 0xfffffffc, URZ, 0xc0, !UPT ;  /* 0xfffffffc04047892 */ /* 0x000fc8000f8ec03f */
[----:B------:R-:W-:-:S03]  /*00f0*/  UIADD3 UR8, UR8, -UR4, URZ ;  /* 0x8000000408087290 */ /* 0x000fc6000fffe03f */
[----:B------:R-:W-:Y:S09]  /*0100*/  @P0 BRA `(.L_x_1) ;  /* 0x00000000002c0947 */ /* 0x000ff20003800000 */
[----:B------:R-:W-:Y:S02]  /*0110*/  ULDC.64 UR6, c[0x0][0x198] ;  /* 0x0000660000067ab9 */ /* 0x000fe40000000a00 */
[----:B------:R-:W-:Y:S02]  /*0120*/  UIADD3 UR10, UP0, UR6, 0xf0, URZ ;  /* 0x000000f0060a7890 */ /* 0x000fe4000ff1e03f */
[----:B------:R-:W-:Y:S02]  /*0130*/  UIADD3 UR12, UP1, UR6, 0x1f0, URZ ;  /* 0x000001f0060c7890 */ /* 0x000fe4000ff3e03f */
[----:B------:R-:W-:Y:S02]  /*0140*/  UIADD3 UR6, UP2, UR6, 0x2f0, URZ ;  /* 0x000002f006067890 */ /* 0x000fe4000ff5e03f */
[----:B------:R-:W-:Y:S02]  /*0150*/  UIADD3.X UR11, URZ, UR7, URZ, UP0, !UPT ;  /* 0x000000073f0b7290 */ /* 0x000fe400087fe43f */
[----:B------:R-:W-:-:S02]  /*0160*/  UIADD3.X UR13, URZ, UR7, URZ, UP1, !UPT ;  /* 0x000000073f0d7290 */ /* 0x000fc40008ffe43f */
[----:B------:R-:W-:-:S05]  /*0170*/  UIADD3.X UR7, URZ, UR7, URZ, UP2, !UPT ;  /* 0x000000073f077290 */ /* 0x000fca00097fe43f */
[----:B------:R0:W-:Y:S02]  /*0180*/  UTMACCTL.PF [UR10] ;  /* 0x000000000a0079b9 */ /* 0x0001e40008040000 */
[----:B------:R0:W-:Y:S02]  /*0190*/  UTMACCTL.PF [UR12] ;  /* 0x000000000c0079b9 */ /* 0x0001e40008040000 */
[----:B------:R0:W-:Y:S02]  /*01a0*/  UTMACCTL.PF [UR6] ;  /* 0x00000000060079b9 */ /* 0x0001e40008040000 */
[----:B0-----:R-:W-:Y:S01]  /*01b0*/  NOP ;  /* 0x0000000000007918 */ /* 0x001fe20000000000 */
.L_x_1:
[----:B------:R-:W-:Y:S05]  /*01c0*/  BSYNC B0 ;  /* 0x0000000000007941 */ /* 0x000fea0003800000 */
.L_x_0:
[----:B------:R-:W0:Y:S01]  /*01d0*/  SHFL.IDX PT, R2, R0, RZ, 0x1f ;  /* 0x00001fff00027589 */ /* 0x000e2200000e0000 */
[----:B------:R-:W-:Y:S01]  /*01e0*/  UISETP.NE.AND UP0, UPT, UR8, 0x3, UPT ;  /* 0x000000030800788c */ /* 0x000fe2000bf05270 */
[----:B------:R-:W-:Y:S01]  /*01f0*/  ISETP.NE.AND P2, PT, RZ, UR5, PT ;  /* 0x00000005ff007c0c */ /* 0x000fe2000bf45270 */
[----:B------:R-:W-:Y:S02]  /*0200*/  UIADD3 UR17, UR5, -0x1, URZ ;  /* 0xffffffff05117890 */ /* 0x000fe4000fffe03f */
[----:B------:R-:W-:Y:S02]  /*0210*/  UISETP.EQ.OR UP0, UPT, UR8, URZ, !UP0 ;  /* 0x0000003f0800728c */ /* 0x000fe4000c702670 */
[----:B------:R-:W-:Y:S02]  /*0220*/  UISETP.GE.U32.AND UP1, UPT, UR17, 0x2, UPT ;  /* 0x000000021100788c */ /* 0x000fe4000bf26070 */
[----:B------:R-:W-:-:S04]  /*0230*/  UISETP.EQ.AND UP0, UPT, UR5, URZ, UP0 ;  /* 0x0000003f0500728c */ /* 0x000fc80008702270 */
[----:B------:R-:W-:-:S04]  /*0240*/  USEL UR6, URZ, 0x1, !UP0 ;  /* 0x000000013f067887 */ /* 0x000fc8000c000000 */
[----:B------:R-:W-:Y:S01]  /*0250*/  USEL UR6, UR6, 0x2, UP1 ;  /* 0x0000000206067887 */ /* 0x000fe20008800000 */
[----:B0-----:R-:W-:-:S13]  /*0260*/  ISETP.NE.AND P0, PT, R2, RZ, PT ;  /* 0x000000ff0200720c */ /* 0x001fda0003f05270 */
[----:B------:R-:W-:Y:S05]  /*0270*/  @P0 BRA `(.L_x_2) ;  /* 0x0000000000580947 */ /* 0x000fea0003800000 */
[----:B------:R-:W0:Y:S01]  /*0280*/  S2UR UR7, SR_CgaCtaId ;  /* 0x00000000000779c3 */ /* 0x000e220000008800 */
[----:B------:R-:W-:Y:S01]  /*0290*/  UMOV UR4, 0x400 ;  /* 0x0000040000047882 */ /* 0x000fe20000000000 */
[----:B------:R-:W-:Y:S01]  /*02a0*/  UMOV UR5, 0x1 ;  /* 0x0000000100057882 */ /* 0x000fe20000000000 */
[----:B------:R-:W-:Y:S01]  /*02b0*/  UMOV UR10, 0x4 ;  /* 0x00000004000a7882 */ /* 0x000fe20000000000 */
[----:B------:R-:W-:Y:S01]  /*02c0*/  ELECT P0, URZ, PT ;  /* 0x00000000003f782f */ /* 0x000fe20003800000 */
[----:B------:R-:W-:-:S04]  /*02d0*/  UIADD3 UR10, -UR10, 0x100000, URZ ;  /* 0x001000000a0a7890 */ /* 0x000fc8000fffe13f */
[----:B------:R-:W-:Y:S02]  /*02e0*/  USHF.L.U32 UR11, UR10, 0xb, URZ ;  /* 0x0000000b0a0b7899 */ /* 0x000fe4000800063f */
[----:B------:R-:W-:Y:S02]  /*02f0*/  USHF.L.U32 UR10, UR10, 0x1, URZ ;  /* 0x000000010a0a7899 */ /* 0x000fe4000800063f */
[----:B0-----:R-:W-:Y:S02]  /*0300*/  ULEA UR7, UR7, UR4, 0x18 ;  /* 0x0000000407077291 */ /* 0x001fe4000f8ec03f */
[----:B------:R-:W-:-:S04]  /*0310*/  UIADD3 UR4, -UR5, 0x100000, URZ ;  /* 0x0010000005047890 */ /* 0x000fc8000fffe13f */
[----:B------:R-:W-:Y:S02]  /*0320*/  USHF.L.U32 UR5, UR4, 0xb, URZ ;  /* 0x0000000b04057899 */ /* 0x000fe4000800063f */
[----:B------:R-:W-:Y:S01]  /*0330*/  USHF.L.U32 UR4, UR4, 0x1, URZ ;  /* 0x0000000104047899 */ /* 0x000fe2000800063f */
[----:B------:R-:W0:Y:S11]  /*0340*/  FENCE.VIEW.ASYNC.S ;  /* 0x00000000000073c6 */ /* 0x000e360000000000 */
[----:B0-----:R0:W1:Y:S01]  /*0350*/  SYNCS.EXCH.64 URZ, [UR7], UR4 ;  /* 0x00000004073f75b2 */ /* 0x0010620008000100 */
[----:B------:R0:W2:Y:S01]  /*0360*/  SYNCS.EXCH.64 URZ, [UR7+0x20], UR10 ;  /* 0x0000200a073f75b2 */ /* 0x0000a20008000100 */
[----:B------:R0:W3:Y:S01]  /*0370*/  SYNCS.EXCH.64 URZ, [UR7+0x8], UR4 ;  /* 0x00000804073f75b2 */ /* 0x0000e20008000100 */
[----:B------:R0:W4:Y:S01]  /*0380*/  SYNCS.EXCH.64 URZ, [UR7+0x28], UR10 ;  /* 0x0000280a073f75b2 */ /* 0x0001220008000100 */
[----:B------:R0:W0:Y:S01]  /*0390*/  SYNCS.EXCH.64 URZ, [UR7+0x10], UR4 ;  /* 0x00001004073f75b2 */ /* 0x0000220008000100 */
[----:B------:R0:W0:Y:S01]  /*03a0*/  SYNCS.EXCH.64 URZ, [UR7+0x30], UR10 ;  /* 0x0000300a073f75b2 */ /* 0x0000220008000100 */
[----:B------:R0:W0:Y:S01]  /*03b0*/  SYNCS.EXCH.64 URZ, [UR7+0x18], UR4 ;  /* 0x00001804073f75b2 */ /* 0x0000220008000100 */
[----:B------:R0:W0:Y:S01]  /*03c0*/  SYNCS.EXCH.64 URZ, [UR7+0x38], UR10 ;  /* 0x0000380a073f75b2 */ /* 0x0000220008000100 */
[----:B------:R-:W-:Y:S01]  /*03d0*/  NOP ;  /* 0x0000000000007918 */ /* 0x000fe20000000000 */
.L_x_2:
[----:B------:R-:W5:Y:S01]  /*03e0*/  S2UR UR12, SR_CTAID.Y ;  /* 0x00000000000c79c3 */ /* 0x000f620000002600 */
[----:B------:R-:W1:Y:S01]  /*03f0*/  SHFL.IDX PT, R0, R0, RZ, 0x1f ;  /* 0x00001fff00007589 */ /* 0x000e6200000e0000 */
[----:B------:R-:W-:Y:S02]  /*0400*/  SHF.R.S32.HI R3, RZ, 0x1f, R5 ;  /* 0x0000001fff037819 */ /* 0x000fe40000011405 */
[----:B------:R-:W-:Y:S02]  /*0410*/  ELECT P0, URZ, PT ;  /* 0x00000000003f782f */ /* 0x000fe40003800000 */
[----:B------:R-:W-:Y:S01]  /*0420*/  SHF.R.S32.HI R7, RZ, 0x1f, R2 ;  /* 0x0000001fff077819 */ /* 0x000fe20000011402 */
[----:B0-----:R-:W-:Y:S01]  /*0430*/  ULDC UR4, c[0x0][0x154] ;  /* 0x0000550000047ab9 */ /* 0x001fe20000000800 */
[----:B------:R-:W-:Y:S01]  /*0440*/  LEA.HI R3, R3, R5, RZ, 0x7 ;  /* 0x0000000503037211 */ /* 0x000fe200078f38ff */
[----:B------:R-:W-:Y:S01]  /*0450*/  NOP ;  /* 0x0000000000007918 */ /* 0x000fe20000000000 */
[----:B------:R-:W0:Y:S01]  /*0460*/  S2UR UR9, SR_CTAID.X ;  /* 0x00000000000979c3 */ /* 0x000e220000002500 */
[----:B------:R-:W-:Y:S01]  /*0470*/  LEA.HI R7, R7, R2, RZ, 0x2 ;  /* 0x0000000207077211 */ /* 0x000fe200078f10ff */
[----:B------:R-:W-:Y:S01]  /*0480*/  NOP ;  /* 0x0000000000007918 */ /* 0x000fe20000000000 */
[----:B------:R-:W-:-:S02]  /*0490*/  LOP3.LUT R3, R3, 0xffffff80, RZ, 0xc0, !PT ;  /* 0xffffff8003037812 */ /* 0x000fc400078ec0ff */
[----:B------:R-:W-:-:S03]  /*04a0*/  LOP3.LUT R7, R7, 0x3ffffffc, RZ, 0xc0, !PT ;  /* 0x3ffffffc07077812 */ /* 0x000fc600078ec0ff */
[----:B------:R-:W-:Y:S02]  /*04b0*/  IMAD.IADD R3, R5, 0x1, -R3 ;  /* 0x0000000105037824 */ /* 0x000fe400078e0a03 */
[----:B------:R-:W-:Y:S01]  /*04c0*/  IMAD.IADD R2, R2, 0x1, -R7 ;  /* 0x0000000102027824 */ /* 0x000fe200078e0a07 */
[----:B-----5:R-:W-:Y:S02]  /*04d0*/  I2FP.F32.U32 R4, UR12 ;  /* 0x0000000c00047c45 */ /* 0x020fe40008201000 */
[----:B-1----:R-:W-:Y:S02]  /*04e0*/  ISETP.NE.OR P0, PT, R0, RZ, !P0 ;  /* 0x000000ff0000720c */ /* 0x002fe40004705670 */
[----:B------:R-:W-:Y:S01]  /*04f0*/  SHF.R.S32.HI R0, RZ, 0x1f, R3 ;  /* 0x0000001fff007819 */ /* 0x000fe20000011403 */
[----:B------:R-:W-:Y:S01]  /*0500*/  FMUL R8, R4, UR4 ;  /* 0x0000000404087c20 */ /* 0x000fe20008400000 */
[----:B------:R-:W-:Y:S01]  /*0510*/  ULDC UR4, c[0x0][0x150] ;  /* 0x0000540000047ab9 */ /* 0x000fe20000000800 */
[----:B0-----:R-:W-:-:S02]  /*0520*/  I2FP.F32.U32 R4, UR9 ;  /* 0x0000000900047c45 */ /* 0x001fc40008201000 */
[----:B------:R-:W-:Y:S02]  /*0530*/  LEA.HI R0, R0, R3, RZ, 0x3 ;  /* 0x0000000300007211 */ /* 0x000fe400078f18ff */
[----:B------:R-:W0:Y:S01]  /*0540*/  F2I.U32.TRUNC.NTZ R8, R8 ;  /* 0x0000000800087305 */ /* 0x000e22000020f000 */
[----:B------:R-:W-:Y:S01]  /*0550*/  FMUL R6, R4, UR4 ;  /* 0x0000000404067c20 */ /* 0x000fe20008400000 */
[--C-:B------:R-:W-:Y:S02]  /*0560*/  SHF.R.S32.HI R4, RZ, 0x3, R0.reuse ;  /* 0x00000003ff047819 */ /* 0x100fe40000011400 */
[----:B------:R-:W-:Y:S01]  /*0570*/  VOTEU.ALL UP0, P0 ;  /* 0x00000000003f7886 */ /* 0x000fe20000000000 */
[----:B------:R-:W-:Y:S01]  /*0580*/  SHF.R.S32.HI R5, RZ, 0x1f, R0 ;  /* 0x0000001fff057819 */ /* 0x000fe20000011400 */
[----:B------:R-:W-:Y:S01]  /*0590*/  UMOV UR4, 0x20 ;  /* 0x0000002000047882 */ /* 0x000fe20000000000 */
[----:B------:R-:W1:Y:S01]  /*05a0*/  LDC R0, c[0x0][0x140] ;  /* 0x00005000ff007b82 */ /* 0x000e620000000800 */
[----:B------:R-:W5:Y:S01]  /*05b0*/  F2I.U32.TRUNC.NTZ R6, R6 ;  /* 0x0000000600067305 */ /* 0x000f62000020f000 */
[----:B------:R-:W-:Y:S01]  /*05c0*/  LEA.HI R5, R5, R4, RZ, 0x2 ;  /* 0x0000000405057211 */ /* 0x000fe200078f10ff */
[----:B------:R-:W-:Y:S01]  /*05d0*/  @!UP0 UMOV UR10, 0x400 ;  /* 0x00000400000a8882 */ /* 0x000fe20000000000 */
[----:B------:R-:W-:-:S04]  /*05e0*/  @!UP0 UIADD3 UR4, -UR4, 0x100000, URZ ;  /* 0x0010000004048890 */ /* 0x000fc8000fffe13f */
[----:B------:R-:W-:Y:S02]  /*05f0*/  @!UP0 USHF.L.U32 UR5, UR4, 0xb, URZ ;  /* 0x0000000b04058899 */ /* 0x000fe4000800063f */
[----:B------:R-:W-:Y:S01]  /*0600*/  @!UP0 USHF.L.U32 UR4, UR4, 0x1, URZ ;  /* 0x0000000104048899 */ /* 0x000fe2000800063f */
[----:B------:R-:W-:Y:S01]  /*0610*/  LOP3.LUT R5, R5, 0xfffffffc, RZ, 0xc0, !PT ;  /* 0xfffffffc05057812 */ /* 0x000fe200078ec0ff */
[----:B------:R-:W-:Y:S01]  /*0620*/  VOTEU.ALL UP1, P0 ;  /* 0x00000000003f7886 */ /* 0x000fe20000020000 */
[----:B------:R-:W2:Y:S01]  /*0630*/  @!UP0 S2UR UR11, SR_CgaCtaId ;  /* 0x00000000000b89c3 */ /* 0x000ea20000008800 */
[----:B0-----:R-:W-:Y:S02]  /*0640*/  R2UR UR13, R8 ;  /* 0x00000000080d72ca */ /* 0x001fe400000e0000 */
[----:B------:R-:W-:-:S05]  /*0650*/  IMAD.IADD R5, R4, 0x1, -R5 ;  /* 0x0000000104057824 */ /* 0x000fca00078e0a05 */
[----:B------:R-:W-:Y:S02]  /*0660*/  LEA R2, R2, R5, 0x2 ;  /* 0x0000000502027211 */ /* 0x000fe400078e10ff */
[----:B-----5:R-:W-:-:S03]  /*0670*/  R2UR UR7, R6 ;  /* 0x00000000060772ca */ /* 0x020fc600000e0000 */
[----:B------:R-:W-:Y:S01]  /*0680*/  IMAD.SHL.U32 R5, R2, 0x4, RZ ;  /* 0x0000000402057824 */ /* 0x000fe200078e00ff */
[----:B------:R-:W-:Y:S01]  /*0690*/  UIADD3 UR13, -UR13, URZ, URZ ;  /* 0x0000003f0d0d7290 */ /* 0x000fe2000fffe13f */
[----:B-1----:R-:W-:-:S03]  /*06a0*/  ISETP.EQ.U32.AND P4, PT, R0, 0x1, PT ;  /* 0x000000010000780c */ /* 0x002fc60003f82070 */
[----:B------:R-:W-:-:S05]  /*06b0*/  LOP3.LUT R9, R2, 0xc, R5, 0x78, !PT ;  /* 0x0000000c02097812 */ /* 0x000fca00078e7805 */
[----:B------:R0:W-:Y:S01]  /*06c0*/  STL [R1+0x200], R9 ;  /* 0x0002000901007387 */ /* 0x0001e20000100800 */
[----:B--2---:R-:W-:Y:S02]  /*06d0*/  @!UP0 ULEA UR14, UR11, UR10, 0x18 ;  /* 0x0000000a0b0e8291 */ /* 0x004fe4000f8ec03f */
[----:B------:R-:W-:Y:S01]  /*06e0*/  UIADD3 UR7, -UR7, URZ, URZ ;  /* 0x0000003f07077290 */ /* 0x000fe2000fffe13f */
[----:B------:R-:W-:Y:S01]  /*06f0*/  ULDC UR11, c[0x0][0x148] ;  /* 0x00005200000b7ab9 */ /* 0x000fe20000000800 */
[----:B------:R-:W-:Y:S01]  /*0700*/  ULDC UR10, c[0x0][0x144] ;  /* 0x00005100000a7ab9 */ /* 0x000fe20000000800 */
[----:B------:R-:W-:Y:S02]  /*0710*/  UIMAD UR15, UR11, UR13, UR12 ;  /* 0x0000000d0b0f72a4 */ /* 0x000fe4000f8e020c */
[----:B------:R-:W-:Y:S01]  /*0720*/  UIMAD UR7, UR10, UR7, UR9 ;  /* 0x000000070a0772a4 */ /* 0x000fe2000f8e0209 */
[----:B------:R-:W-:Y:S01]  /*0730*/  VOTEU.ALL UP0, P0 ;  /* 0x00000000003f7886 */ /* 0x000fe20000000000 */
[----:B------:R-:W-:-:S02]  /*0740*/  LOP3.LUT P0, RZ, R3, 0x7, RZ, 0xc0, !PT ;  /* 0x0000000703ff7812 */ /* 0x000fc4000780c0ff */
[C---:B------:R-:W-:Y:S01]  /*0750*/  ISETP.NE.AND P1, PT, R9.reuse, UR15, PT ;  /* 0x0000000f09007c0c */ /* 0x040fe2000bf25270 */
[----:B------:R-:W1:Y:S02]  /*0760*/  FENCE.VIEW.ASYNC.S ;  /* 0x00000000000073c6 */ /* 0x000e640000000000 */
[----:B-1----:R0:W1:Y:S01]  /*0770*/  @!UP0 SYNCS.EXCH.64 URZ, [UR14+0x50], UR4 ;  /* 0x000050040e3f85b2 */ /* 0x0020620008000100 */
[----:B------:R-:W-:Y:S02]  /*0780*/  ISETP.LT.U32.AND P0, PT, R9, 0x2, !P0 ;  /* 0x000000020900780c */ /* 0x000fe40004701070 */
[----:B------:R-:W-:-:S04]  /*0790*/  ISETP.EQ.OR P1, PT, RZ, UR7, !P1 ;  /* 0x00000007ff007c0c */ /* 0x000fc8000cf22670 */
[----:B------:R-:W-:Y:S01]  /*07a0*/  PLOP3.LUT P0, PT, P0, P1, PT, 0x80, 0x0 ;  /* 0x000000000000781c */ /* 0x000fe20000703070 */
[----:B------:R0:W2:Y:S01]  /*07b0*/  @!UP1 SYNCS.EXCH.64 URZ, [UR14+0x58], UR4 ;  /* 0x000058040e3f95b2 */ /* 0x0000a20008000100 */
[----:B------:R-:W-:Y:S01]  /*07c0*/  NOP ;  /* 0x0000000000007918 */ /* 0x000fe20000000000 */
[----:B0-----:R-:W-:Y:S10]  /*07d0*/  @!P4 BRA `(.L_x_3) ;  /* 0x000000000008c947 */ /* 0x001ff40003800000 */
[----:B-1234-:R-:W-:Y:S01]  /*07e0*/  UCGABAR_ARV ;  /* 0x00000000000079c7 */ /* 0x01efe20008000000 */
[----:B------:R-:W-:Y:S05]  /*07f0*/  BRA `(.L_x_4) ;  /* 0x0000000000047947 */ /* 0x000fea0003800000 */
.L_x_3:
[----:B-1234-:R-:W-:Y:S01]  /*0800*/  NOP ;  /* 0x0000000000007918 */ /* 0x01efe20000000000 */
.L_x_4:
[----:B------:R-:W-:Y:S02]  /*0810*/  ULDC UR4, c[0x0][0x75c] ;  /* 0x0001d70000047ab9 */ /* 0x000fe40000000800 */
[----:B------:R-:W-:-:S06]  /*0820*/  UISETP.NE.AND UP2, UPT, UR4, 0x1, UPT ;  /* 0x000000010400788c */ /* 0x000fcc000bf45270 */
[----:B------:R-:W-:-:S05]  /*0830*/  PLOP3.LUT P3, PT, PT, PT, UP2, 0x80, 0x0 ;  /* 0x000000000000781c */ /* 0x000fca0003f6f028 */
[----:B------:R-:W-:Y:S01]  /*0840*/  @UP2 ULDC UR14, c[0x0][0x10] ;  /* 0x00000400000e2ab9 */ /* 0x000fe20000000800 */
[----:B------:R-:W-:Y:S01]  /*0850*/  @UP2 UMOV UR4, UR12 ;  /* 0x0000000c00042c82 */ /* 0x000fe20008000000 */
[----:B------:R-:W-:Y:S01]  /*0860*/  @UP2 UMOV UR5, URZ ;  /* 0x0000003f00052c82 */ /* 0x000fe20008000000 */
[----:B------:R-:W-:Y:S01]  /*0870*/  @!UP2 ULDC UR10, c[0x0][0xc] ;  /* 0x00000300000aaab9 */ /* 0x000fe20000000800 */
[----:B------:R-:W-:-:S03]  /*0880*/  @UP2 UIMAD.WIDE.U32 UR14, UR9, UR14, UR4 ;  /* 0x0000000e090e22a5 */ /* 0x000fc6000f8e0004 */
[----:B------:R-:W-:Y:S01]  /*0890*/  @UP2 UMOV UR4, URZ ;  /* 0x0000003f00042c82 */ /* 0x000fe20008000000 */
[----:B------:R-:W-:Y:S01]  /*08a0*/  UMOV UR5, URZ ;  /* 0x0000003f00057c82 */ /* 0x000fe20008000000 */
[----:B------:R-:W-:Y:S01]  /*08b0*/  @UP2 UIADD3 UR16, UR15, UR4, URZ ;  /* 0x000000040f102290 */ /* 0x000fe2000fffe03f */
[----:B------:R-:W-:Y:S02]  /*08c0*/  IMAD.U32 R2, RZ, RZ, UR14 ;  /* 0x0000000eff027e24 */ /* 0x000fe4000f8e00ff */
[----:B------:R-:W-:Y:S01]  /*08d0*/  UMOV UR4, UR9 ;  /* 0x0000000900047c82 */ /* 0x000fe20008000000 */
[----:B------:R-:W-:Y:S01]  /*08e0*/  IMAD.U32 R3, RZ, RZ, UR15 ;  /* 0x0000000fff037e24 */ /* 0x000fe2000f8e00ff */
[----:B------:R-:W-:Y:S01]  /*08f0*/  @!UP2 UIMAD.WIDE.U32 UR4, UR12, UR10, UR4 ;  /* 0x0000000a0c04a2a5 */ /* 0x000fe2000f8e0004 */
[----:B------:R-:W-:Y:S01]  /*0900*/  @P3 IMAD.MOV.U32 R7, RZ, RZ, R2 ;  /* 0x000000ffff073224 */ /* 0x000fe200078e0002 */
[----:B------:R-:W-:-:S04]  /*0910*/  @P3 MOV R6, UR16 ;  /* 0x0000001000063c02 */ /* 0x000fc80008000f00 */
[----:B------:R-:W-:Y:S02]  /*0920*/  IMAD.U32 R2, RZ, RZ, UR4 ;  /* 0x00000004ff027e24 */ /* 0x000fe4000f8e00ff */
[----:B------:R-:W-:Y:S02]  /*0930*/  IMAD.U32 R5, RZ, RZ, UR5 ;  /* 0x00000005ff057e24 */ /* 0x000fe4000f8e00ff */
[----:B------:R-:W-:Y:S01]  /*0940*/  IMAD.U32 R3, RZ, RZ, UR5 ;  /* 0x00000005ff037e24 */ /* 0x000fe2000f8e00ff */
[----:B------:R-:W-:Y:S01]  /*0950*/  @!P3 MOV R7, R2 ;  /* 0x000000020007b202 */ /* 0x000fe20000000f00 */
[----:B------:R-:W-:Y:S02]  /*0960*/  @!P3 IMAD.MOV.U32 R6, RZ, RZ, R5 ;  /* 0x000000ffff06b224 */ /* 0x000fe400078e0005 */
[----:B------:R-:W-:-:S03]  /*0970*/  IMAD.U32 R4, RZ, RZ, UR4 ;  /* 0x00000004ff047e24 */ /* 0x000fc6000f8e00ff */
[----:B------:R0:W-:Y:S04]  /*0980*/  STL [R1+0x204], R6 ;  /* 0x0002040601007387 */ /* 0x0001e80000100800 */
[----:B------:R0:W-:Y:S01]  /*0990*/  STL [R1+0x208], R7 ;  /* 0x0002080701007387 */ /* 0x0001e20000100800 */
[----:B------:R-:W-:Y:S05]  /*09a0*/  @!P4 BRA `(.L_x_5) ;  /* 0x00000000000cc947 */ /* 0x000fea0003800000 */
[----:B------:R-:W-:Y:S01]  /*09b0*/  UCGABAR_WAIT ;  /* 0x0000000000007dc7 */ /* 0x000fe20008000000 */
[----:B------:R-:W-:Y:S01]  /*09c0*/  CCTL.IVALL ;  /* 0x00000000ff00798f */ /* 0x000fe20002000000 */
[----:B------:R-:W-:Y:S05]  /*09d0*/  BRA `(.L_x_6) ;  /* 0x0000000000047947 */ /* 0x000fea0003800000 */
.L_x_5:
[----:B------:R-:W-:Y:S06]  /*09e0*/  BAR.SYNC.DEFER_BLOCKING 0x0 ;  /* 0x0000000000007b1d */ /* 0x000fec0000010000 */
.L_x_6:
[----:B------:R-:W-:Y:S05]  /*09f0*/  @!P2 BRA `(.L_x_7) ;  /* 0x000001740090a947 */ /* 0x000fea0003800000 */
[----:B------:R-:W-:-:S06]  /*0a00*/  UISETP.GT.U32.AND UP0, UPT, UR17, 0x1, UPT ;  /* 0x000000011100788c */ /* 0x000fcc000bf04070 */
[----:B------:R-:W-:-:S13]  /*0a10*/  PLOP3.LUT P1, PT, PT, PT, UP0, 0x80, 0x0 ;  /* 0x000000000000781c */ /* 0x000fda0003f2f008 */
[----:B------:R-:W-:Y:S05]  /*0a20*/  @P1 EXIT ;  /* 0x000000000000194d */ /* 0x000fea0003800000 */
[----:B------:R-:W-:Y:S01]  /*0a30*/  ULDC.64 UR4, c[0x0][0x750] ;  /* 0x0001d40000047ab9 */ /* 0x000fe20000000a00 */
[----:B------:R-:W-:Y:S01]  /*0a40*/  UMOV UR10, 0xffffffff ;  /* 0xffffffff000a7882 */ /* 0x000fe20000000000 */
[----:B------:R-:W-:Y:S01]  /*0a50*/  ISETP.GE.U32.AND P1, PT, R7, UR4, PT ;  /* 0x0000000407007c0c */ /* 0x000fe2000bf26070 */
[----:B------:R-:W-:Y:S01]  /*0a60*/  UMOV UR9, 0xffffffff ;  /* 0xffffffff00097882 */ /* 0x000fe20000000000 */
[----:B------:R-:W-:Y:S01]  /*0a70*/  UMOV UR8, 0xffffffff ;  /* 0xffffffff00087882 */ /* 0x000fe20000000000 */
[----:B------:R-:W-:Y:S02]  /*0a80*/  PRMT R0, RZ, 0x7610, R0 ;  /* 0x00007610ff007816 */ /* 0x000fe40000000000 */
[----:B------:R-:W-:-:S13]  /*0a90*/  ISETP.GE.U32.AND.EX P1, PT, R6, UR5, PT, P1 ;  /* 0x0000000506007c0c */ /* 0x000fda000bf26110 */
[----:B------:R-:W-:Y:S05]  /*0aa0*/  @P1 BRA `(.L_x_8) ;  /* 0x0000000400401947 */ /* 0x000fea0003800000 */
[----:B------:R-:W-:Y:S01]  /*0ab0*/  ULDC.64 UR18, c[0x0][0x728] ;  /* 0x0001ca0000127ab9 */ /* 0x000fe20000000a00 */
[C---:B------:R-:W-:Y:S01]  /*0ac0*/  R2UR UR20, R7.reuse ;  /* 0x00000000071472ca */ /* 0x040fe200000e0000 */
[----:B------:R-:W-:Y:S01]  /*0ad0*/  ULDC UR17, c[0x0][0x730] ;  /* 0x0001cc0000117ab9 */ /* 0x000fe20000000800 */
[----:B------:R-:W-:Y:S02]  /*0ae0*/  ISETP.NE.U32.AND P1, PT, RZ, UR18, PT ;  /* 0x00000012ff007c0c */ /* 0x000fe4000bf25070 */
[----:B------:R-:W-:Y:S02]  /*0af0*/  R2UR UR4, R7 ;  /* 0x00000000070472ca */ /* 0x000fe400000e0000 */
[----:B------:R-:W-:Y:S02]  /*0b00*/  ISETP.NE.AND.EX P1, PT, RZ, UR19, PT, P1 ;  /* 0x00000013ff007c0c */ /* 0x000fe4000bf25310 */
[----:B------:R-:W-:-:S11]  /*0b10*/  R2UR UR5, R6 ;  /* 0x00000000060572ca */ /* 0x000fd600000e0000 */
[----:B------:R-:W-:Y:S05]  /*0b20*/  @!P1 BRA `(.L_x_9) ;  /* 0x0000000000309947 */ /* 0x000fea0003800000 */
[----:B------:R-:W-:Y:S01]  /*0b30*/  R2UR UR4, R7 ;  /* 0x00000000070472ca */ /* 0x000fe200000e0000 */
[----:B------:R-:W-:Y:S01]  /*0b40*/  ULDC UR10, c[0x0][0x734] ;  /* 0x0001cd00000a7ab9 */ /* 0x000fe20000000800 */
[----:B------:R-:W-:-:S11]  /*0b50*/  R2UR UR16, R6 ;  /* 0x00000000061072ca */ /* 0x000fd600000e0000 */
[----:B------:R-:W-:-:S04]  /*0b60*/  UIADD3 UR10, UP0, UR4, UR10, URZ ;  /* 0x0000000a040a7290 */ /* 0x000fc8000ff1e03f */
[----:B------:R-:W-:-:S04]  /*0b70*/  UIADD3.X UR16, URZ, UR16, URZ, UP0, !UPT ;  /* 0x000000103f107290 */ /* 0x000fc800087fe43f */
[----:B------:R-:W-:-:S04]  /*0b80*/  UIMAD.WIDE.U32 UR4, UR16, UR18, URZ ;  /* 0x00000012100472a5 */ /* 0x000fc8000f8e003f */
[----:B------:R-:W-:Y:S02]  /*0b90*/  UIMAD.WIDE.U32 UR8, UP0, UR10, UR19, UR4 ;  /* 0x000000130a0872a5 */ /* 0x000fe4000f800004 */
[----:B------:R-:W-:Y:S02]  /*0ba0*/  UIMAD.WIDE.U32 UR4, UR10, UR18, URZ ;  /* 0x000000120a0472a5 */ /* 0x000fe4000f8e003f */
[----:B------:R-:W-:Y:S02]  /*0bb0*/  UIADD3.X UR15, URZ, URZ, URZ, UP0, !UPT ;  /* 0x0000003f3f0f7290 */ /* 0x000fe400087fe43f */
[----:B------:R-:W-:Y:S01]  /*0bc0*/  UIADD3 URZ, UP0, UR5, UR8, URZ ;  /* 0x00000008053f7290 */ /* 0x000fe2000ff1e03f */
[----:B------:R-:W-:-:S03]  /*0bd0*/  UMOV UR14, UR9 ;  /* 0x00000009000e7c82 */ /* 0x000fc60008000000 */
[----:B------:R-:W-:-:S12]  /*0be0*/  UIMAD.WIDE.U32.X UR4, UR16, UR19, UR14, UP0 ;  /* 0x00000013100472a5 */ /* 0x000fd800080e040e */
.L_x_9:
[----:B------:R-:W-:Y:S01]  /*0bf0*/  USHF.R.U64 UR8, UR4, UR17, UR5 ;  /* 0x0000001104087299 */ /* 0x000fe20008001205 */
[----:B------:R-:W-:Y:S01]  /*0c00*/  R2UR UR15, R6 ;  /* 0x00000000060f72ca */ /* 0x000fe200000e0000 */
[----:B------:R-:W-:Y:S02]  /*0c10*/  USHF.R.U32.HI UR4, URZ, UR17, UR5 ;  /* 0x000000113f047299 */ /* 0x000fe40008011605 */
[----:B------:R-:W-:Y:S01]  /*0c20*/  UIADD3 UR5, UP0, URZ, -UR8, URZ ;  /* 0x800000083f057290 */ /* 0x000fe2000ff1e03f */
[----:B------:R-:W-:Y:S01]  /*0c30*/  ULDC.64 UR16, c[0x0][0x720] ;  /* 0x0001c80000107ab9 */ /* 0x000fe20000000a00 */
[----:B------:R-:W-:Y:S02]  /*0c40*/  UMOV UR14, UR20 ;  /* 0x00000014000e7c82 */ /* 0x000fe40008000000 */
[----:B------:R-:W-:Y:S01]  /*0c50*/  UIADD3.X UR4, URZ, ~UR4, URZ, UP0, !UPT ;  /* 0x800000043f047290 */ /* 0x000fe200087fe43f */
[----:B------:R-:W-:Y:S01]  /*0c60*/  ULDC UR9, c[0x0][0x718] ;  /* 0x0001c60000097ab9 */ /* 0x000fe20000000800 */
[----:B------:R-:W-:-:S02]  /*0c70*/  UIMAD UR13, UR11, UR13, UR12 ;  /* 0x0000000d0b0d72a4 */ /* 0x000fc4000f8e020c */
[----:B------:R-:W-:Y:S02]  /*0c80*/  UIMAD UR4, UR4, UR16, URZ ;  /* 0x00000010040472a4 */ /* 0x000fe4000f8e023f */
[----:B------:R-:W-:Y:S02]  /*0c90*/  UIMAD.WIDE.U32 UR14, UR5, UR16, UR14 ;  /* 0x00000010050e72a5 */ /* 0x000fe4000f8e000e */
[----:B------:R-:W-:Y:S01]  /*0ca0*/  UIMAD UR4, UR5, UR17, UR4 ;  /* 0x00000011050472a4 */ /* 0x000fe2000f8e0204 */
[----:B------:R-:W-:Y:S01]  /*0cb0*/  ULDC UR11, c[0x0][0x708] ;  /* 0x0001c200000b7ab9 */ /* 0x000fe20000000800 */
[----:B------:R-:W-:Y:S02]  /*0cc0*/  ULDC UR20, c[0x0][0x758] ;  /* 0x0001d60000147ab9 */ /* 0x000fe40000000800 */
[----:B------:R-:W-:Y:S01]  /*0cd0*/  UIADD3 UR10, UR15, UR4, URZ ;  /* 0x000000040f0a7290 */ /* 0x000fe2000fffe03f */
[----:B------:R-:W-:Y:S02]  /*0ce0*/  UMOV UR12, 0xffffffff ;  /* 0xffffffff000c7882 */ /* 0x000fe40000000000 */
[----:B------:R-:W-:Y:S01]  /*0cf0*/  ULDC.64 UR4, c[0x0][0x740] ;  /* 0x0001d00000047ab9 */ /* 0x000fe20000000a00 */
[----:B------:R-:W-:Y:S01]  /*0d00*/  USHF.R.U64 UR18, UR14, UR9, UR10 ;  /* 0x000000090e127299 */ /* 0x000fe2000800120a */
[----:B------:R-:W-:Y:S01]  /*0d10*/  ISETP.NE.U32.AND P1, PT, RZ, UR4, PT ;  /* 0x00000004ff007c0c */ /* 0x000fe2000bf25070 */
[----:B------:R-:W-:-:S02]  /*0d20*/  USHF.R.U32.HI UR10, URZ, UR9, UR10 ;  /* 0x000000093f0a7299 */ /* 0x000fc4000801160a */
[----:B------:R-:W-:Y:S01]  /*0d30*/  USHF.L.U32 UR9, UR12, UR20, URZ ;  /* 0x000000140c097299 */ /* 0x000fe2000800063f */
[----:B------:R-:W-:Y:S01]  /*0d40*/  ISETP.NE.AND.EX P1, PT, RZ, UR5, PT, P1 ;  /* 0x00000005ff007c0c */ /* 0x000fe2000bf25310 */
[----:B------:R-:W-:Y:S02]  /*0d50*/  USHF.R.U64 UR24, UR18, UR11, UR10 ;  /* 0x0000000b12187299 */ /* 0x000fe4000800120a */
[----:B------:R-:W-:Y:S01]  /*0d60*/  USHF.R.U32.HI UR10, URZ, UR11, UR10 ;  /* 0x0000000b3f0a7299 */ /* 0x000fe2000801160a */
[----:B------:R-:W-:Y:S01]  /*0d70*/  ULDC UR19, c[0x0][0x700] ;  /* 0x0001c00000137ab9 */ /* 0x000fe20000000800 */
[----:B------:R-:W-:Y:S02]  /*0d80*/  USEL UR7, UR7, UR13, !UP2 ;  /* 0x0000000d07077287 */ /* 0x000fe4000d000000 */
[----:B------:R-:W-:Y:S02]  /*0d90*/  USHF.R.U64 UR25, UR24, UR20, UR10 ;  /* 0x0000001418197299 */ /* 0x000fe4000800120a */
[----:B------:R-:W-:-:S02]  /*0da0*/  USHF.R.U32.HI UR11, URZ, UR20, UR10 ;  /* 0x000000143f0b7299 */ /* 0x000fc4000801160a */
[----:B------:R-:W-:Y:S02]  /*0db0*/  UIADD3 UR17, UR19, -0x1, URZ ;  /* 0xffffffff13117890 */ /* 0x000fe4000fffe03f */
[----:B------:R-:W-:Y:S01]  /*0dc0*/  ULOP3.LUT UR9, URZ, UR9, URZ, 0x33, !UPT ;  /* 0x000000093f097292 */ /* 0x000fe2000f8e333f */
[----:B------:R-:W-:Y:S01]  /*0dd0*/  ULDC UR21, c[0x0][0x748] ;  /* 0x0001d20000157ab9 */ /* 0x000fe20000000800 */
[----:B------:R-:W-:Y:S01]  /*0de0*/  ULDC UR22, c[0x0][0x738] ;  /* 0x0001ce0000167ab9 */ /* 0x000fe20000000800 */
[----:B------:R-:W-:Y:S01]  /*0df0*/  UMOV UR23, 0x1 ;  /* 0x0000000100177882 */ /* 0x000fe20000000000 */
[----:B------:R-:W-:Y:S01]  /*0e00*/  UMOV UR10, UR25 ;  /* 0x00000019000a7c82 */ /* 0x000fe20008000000 */
[----:B------:R-:W-:Y:S07]  /*0e10*/  @!P1 BRA `(.L_x_10) ;  /* 0x0000000000309947 */ /* 0x000fee0003800000 */
[----:B------:R-:W-:Y:S02]  /*0e20*/  ULDC UR14, c[0x0][0x74c] ;  /* 0x0001d300000e7ab9 */ /* 0x000fe40000000800 */
        /* <DEDUP_REMOVED lines=8> */
[----:B------:R-:W-:-:S07]  /*0eb0*/  UIMAD.WIDE.U32.X UR4, UR16, UR5, UR14, UP0 ;  /* 0x00000005100472a5 */ /* 0x000fce00080e040e */
[----:B------:R-:W-:Y:S01]  /*0ec0*/  UMOV UR10, UR4 ;  /* 0x00000004000a7c82 */ /* 0x000fe20008000000 */
[----:B------:R-:W-:-:S05]  /*0ed0*/  UMOV UR11, UR5 ;  /* 0x00000005000b7c82 */ /* 0x000fca0008000000 */
.L_x_10:
[----:B------:R-:W-:Y:S01]  /*0ee0*/  USHF.R.U64 UR5, UR10, UR21, UR11 ;  /* 0x000000150a057299 */ /* 0x000fe2000800120b */
[----:B------:R-:W-:Y:S01]  /*0ef0*/  IMAD.MOV.U32 R0, RZ, RZ, 0x1 ;  /* 0x00000001ff007424 */ /* 0x000fe200078e00ff */
[----:B------:R-:W-:Y:S02]  /*0f00*/  USHF.L.U32 UR4, UR23, UR20, URZ ;  /* 0x0000001417047299 */ /* 0x000fe4000800063f */
[----:B------:R-:W-:Y:S02]  /*0f10*/  ULOP3.LUT UR9, UR24, UR9, URZ, 0xc0, !UPT ;  /* 0x0000000918097292 */ /* 0x000fe4000f8ec03f */
[----:B------:R-:W-:Y:S02]  /*0f20*/  UIADD3 UR10, -UR5, URZ, URZ ;  /* 0x0000003f050a7290 */ /* 0x000fe4000fffe13f */
[----:B------:R-:W-:Y:S02]  /*0f30*/  UIMAD UR9, UR4, UR5, UR9 ;  /* 0x00000005040972a4 */ /* 0x000fe4000f8e0209 */
[----:B------:R-:W-:-:S02]  /*0f40*/  ULOP3.LUT UR17, UR18, UR17, URZ, 0xc0, !UPT ;  /* 0x0000001112117292 */ /* 0x000fc4000f8ec03f */
[----:B------:R-:W-:Y:S01]  /*0f50*/  UIMAD UR4, UR10, UR22, UR25 ;  /* 0x000000160a0472a4 */ /* 0x000fe2000f8e0219 */
[----:B------:R-:W-:Y:S02]  /*0f60*/  ULDC UR5, c[0x0][0x710] ;  /* 0x0001c40000057ab9 */ /* 0x000fe40000000800 */
[----:B------:R-:W-:Y:S02]  /*0f70*/  UIMAD UR7, UR9, UR5, UR7 ;  /* 0x00000005090772a4 */ /* 0x000fe4000f8e0207 */
[----:B------:R-:W-:-:S04]  /*0f80*/  UIMAD UR4, UR4, UR19, UR17 ;  /* 0x00000013040472a4 */ /* 0x000fc8000f8e0211 */
[----:B------:R-:W-:Y:S02]  /*0f90*/  USEL UR9, UR4, UR7, !UP2 ;  /* 0x0000000704097287 */ /* 0x000fe4000d000000 */
[----:B------:R-:W-:-:S12]  /*0fa0*/  USEL UR10, UR7, UR4, !UP2 ;  /* 0x00000004070a7287 */ /* 0x000fd8000d000000 */
.L_x_8:
[----:B------:R-:W-:-:S08]  /*0fb0*/  NOP ;  /* 0x0000000000007918 */ /* 0x000fd00000000000 */
[----:B------:R-:W1:Y:S02]  /*0fc0*/  USETMAXREG.TRY_ALLOC.CTAPOOL UP0, 0xf0 ;  /* 0x000000f0000079c8 */ /* 0x000e640008000600 */
[----:B-1----:R-:W-:-:S13]  /*0fd0*/  PLOP3.LUT P1, PT, PT, PT, UP0, 0x80, 0x0 ;  /* 0x000000000000781c */ /* 0x002fda0003f2f008 */
[----:B------:R-:W-:Y:S05]  /*0fe0*/  @!P1 BRA `(.L_x_8) ;  /* 0xfffffffc00f09947 */ /* 0x000fea000383ffff */
[----:B------:R-:W-:Y:S01]  /*0ff0*/  ULDC.64 UR4, c[0x0][0x698] ;  /* 0x0001a60000047ab9 */ /* 0x000fe20000000a00 */
[----:B------:R-:W-:Y:S01]  /*1000*/  ULDC.64 UR16, c[0x0][0x208] ;  /* 0x0000820000107ab9 */ /* 0x000fe20000000a00 */
[----:B------:R-:W-:-:S04]  /*1010*/  ISETP.NE.U32.AND P1, PT, RZ, UR4, PT ;  /* 0x00000004ff007c0c */ /* 0x000fc8000bf25070 */
[----:B------:R-:W-:-:S13]  /*1020*/  ISETP.NE.AND.EX P1, PT, RZ, UR5, PT, P1 ;  /* 0x00000005ff007c0c */ /* 0x000fda000bf25310 */
[----:B------:R-:W-:Y:S05]  /*1030*/  @!P1 BRA `(.L_x_11) ;  /* 0x0000000000209947 */ /* 0x000fea0003800000 */
[----:B------:R-:W1:Y:S02]  /*1040*/  LDC.64 R2, c[0x0][0x698] ;  /* 0x0001a600ff027b82 */ /* 0x000e640000000a00 */
[----:B-1----:R-:W2:Y:S02]  /*1050*/  LDG.E.64 R2, desc[UR16][R2.64] ;  /* 0x0000001002027981 */ /* 0x002ea4000c1e1b00 */
[----:B--2---:R-:W-:-:S04]  /*1060*/  ISETP.NE.U32.AND P1, PT, R2, RZ, PT ;  /* 0x000000ff0200720c */ /* 0x004fc80003f25070 */
[----:B------:R-:W-:-:S13]  /*1070*/  ISETP.NE.AND.EX P1, PT, R3, RZ, PT, P1 ;  /* 0x000000ff0300720c */ /* 0x000fda0003f25310 */
[----:B------:R-:W-:Y:S05]  /*1080*/  @!P1 BRA `(.L_x_11) ;  /* 0x00000000000c9947 */ /* 0x000fea0003800000 */
[----:B------:R-:W2:Y:S02]  /*1090*/  LD.E R2, desc[UR16][R2.64] ;  /* 0x0000001002027980 */ /* 0x000ea4000c101900 */
[----:B--2---:R-:W-:Y:S01]  /*10a0*/  R2UR UR18, R2 ;  /* 0x00000000021272ca */ /* 0x004fe200000e0000 */
[----:B------:R-:W-:-:S14]  /*10b0*/  BRA `(.L_x_12) ;  /* 0x0000000000247947 */ /* 0x000fdc0003800000 */
.L_x_11:
[----:B------:R-:W-:Y:S02]  /*10c0*/  ULDC.64 UR4, c[0x0][0x688] ;  /* 0x0001a20000047ab9 */ /* 0x000fe40000000a00 */
[----:B------:R-:W-:-:S04]  /*10d0*/  ISETP.NE.U32.AND P1, PT, RZ, UR4, PT ;  /* 0x00000004ff007c0c */ /* 0x000fc8000bf25070 */
[----:B------:R-:W-:-:S13]  /*10e0*/  ISETP.NE.AND.EX P1, PT, RZ, UR5, PT, P1 ;  /* 0x00000005ff007c0c */ /* 0x000fda000bf25310 */
[----:B------:R-:W-:Y:S05]  /*10f0*/  @!P1 BRA `(.L_x_13) ;  /* 0x0000000000109947 */ /* 0x000fea0003800000 */
[----:B------:R-:W1:Y:S02]  /*1100*/  LDC.64 R2, c[0x0][0x688] ;  /* 0x0001a200ff027b82 */ /* 0x000e640000000a00 */
[----:B-1----:R-:W2:Y:S02]  /*1110*/  LDG.E R2, desc[UR16][R2.64] ;  /* 0x0000001002027981 */ /* 0x002ea4000c1e1900 */
[----:B--2---:R-:W-:Y:S01]  /*1120*/  R2UR UR18, R2 ;  /* 0x00000000021272ca */ /* 0x004fe200000e0000 */
[----:B------:R-:W-:-:S14]  /*1130*/  BRA `(.L_x_12) ;  /* 0x0000000000047947 */ /* 0x000fdc0003800000 */
.L_x_13:
[----:B------:R-:W-:-:S05]  /*1140*/  ULDC UR18, c[0x0][0x680] ;  /* 0x0001a00000127ab9 */ /* 0x000fca0000000800 */
.L_x_12:
[----:B------:R-:W-:Y:S02]  /*1150*/  ULDC.64 UR4, c[0x0][0x6a0] ;  /* 0x0001a80000047ab9 */ /* 0x000fe40000000a00 */
        /* <DEDUP_REMOVED lines=11> */
.L_x_14:
        /* <DEDUP_REMOVED lines=8> */
.L_x_16:
[----:B------:R-:W-:-:S05]  /*1290*/  ULDC UR19, c[0x0][0x684] ;  /* 0x0001a10000137ab9 */ /* 0x000fca0000000800 */
.L_x_15:
[----:B------:R-:W-:-:S13]  /*12a0*/  LOP3.LUT P1, RZ, R0, 0xff, RZ, 0xc0, !PT ;  /* 0x000000ff00ff7812 */ /* 0x000fda000782c0ff */
[----:B------:R-:W-:Y:S05]  /*12b0*/  @!P1 EXIT ;  /* 0x000000000000994d */ /* 0x000fea0003800000 */
[----:B------:R-:W-:Y:S01]  /*12c0*/  ULDC UR4, c[0x0][0x28c] ;  /* 0x0000a30000047ab9 */ /* 0x000fe20000000800 */
[----:B------:R-:W-:Y:S02]  /*12d0*/  ULOP3.LUT UR20, UR6, 0x1, URZ, 0xfc, !UPT ;  /* 0x0000000106147892 */ /* 0x000fe4000f8efc3f */
[----:B------:R-:W-:-:S04]  /*12e0*/  UIADD3 UR4, UR4, 0x3f, URZ ;  /* 0x0000003f04047890 */ /* 0x000fc8000fffe03f */
[----:B------:R-:W-:-:S04]  /*12f0*/  USHF.R.S32.HI UR5, URZ, 0x1f, UR4 ;  /* 0x0000001f3f057899 */ /* 0x000fc80008011404 */
[----:B------:R-:W-:-:S03]  /*1300*/  ULEA.HI UR5, UR5, UR4, URZ, 0x6 ;  /* 0x0000000405057291 */ /* 0x000fc6000f8f303f */
[----:B------:R-:W-:Y:S01]  /*1310*/  UMOV UR4, URZ ;  /* 0x0000003f00047c82 */ /* 0x000fe20008000000 */
[----:B------:R-:W-:-:S03]  /*1320*/  USHF.R.S32.HI UR7, URZ, 0x6, UR5 ;  /* 0x000000063f077899 */ /* 0x000fc60008011405 */
[----:B------:R-:W-:-:S09]  /*1330*/  UMOV UR5, URZ ;  /* 0x0000003f00057c82 */ /* 0x000fd20008000000 */
.L_x_413:
[----:B------:R-:W-:Y:S01]  /*1340*/  STL [R1], RZ ;  /* 0x000000ff01007387 */ /* 0x000fe20000100800 */
[----:B------:R-:W-:Y:S01]  /*1350*/  UISETP.LT.AND UP0, UPT, URZ, UR7, UPT ;  /* 0x000000073f00728c */ /* 0x000fe2000bf01270 */
[----:B------:R-:W-:Y:S02]  /*1360*/  CS2R R150, SRZ ;  /* 0x0000000000967805 */ /* 0x000fe4000001ff00 */
[----:B------:R-:W-:Y:S01]  /*1370*/  CS2R R24, SRZ ;  /* 0x0000000000187805 */ /* 0x000fe2000001ff00 */
[----:B------:R-:W-:Y:S01]  /*1380*/  STL [R1+0x4], RZ ;  /* 0x000004ff01007387 */ /* 0x000fe20000100800 */
[----:B------:R-:W-:Y:S01]  /*1390*/  USEL UR11, URZ, UR7, UP0 ;  /* 0x000000073f0b7287 */ /* 0x000fe20008000000 */
[----:B------:R-:W-:Y:S02]  /*13a0*/  CS2R R26, SRZ ;  /* 0x00000000001a7805 */ /* 0x000fe4000001ff00 */
[----:B------:R-:W-:Y:S01]  /*13b0*/  CS2R R28, SRZ ;  /* 0x00000000001c7805 */ /* 0x000fe2000001ff00 */
[----:B------:R-:W-:Y:S01]  /*13c0*/  STL [R1+0x8], RZ ;  /* 0x000008ff01007387 */ /* 0x000fe20000100800 */
[----:B------:R-:W-:Y:S01]  /*13d0*/  UIADD3 UR11, UR7, -UR11, URZ ;  /* 0x8000000b070b7290 */ /* 0x000fe2000fffe03f */
[----:B------:R-:W-:-:S02]  /*13e0*/  CS2R R30, SRZ ;  /* 0x00000000001e7805 */ /* 0x000fc4000001ff00 */
[----:B------:R-:W-:Y:S01]  /*13f0*/  CS2R R32, SRZ ;  /* 0x0000000000207805 */ /* 0x000fe2000001ff00 */
[----:B------:R-:W-:Y:S01]  /*1400*/  STL [R1+0xc], RZ ;  /* 0x00000cff01007387 */ /* 0x000fe20000100800 */
[----:B------:R-:W-:Y:S01]  /*1410*/  UISETP.GE.AND UP0, UPT, UR11, 0x1, UPT ;  /* 0x000000010b00788c */ /* 0x000fe2000bf06270 */
[----:B------:R-:W-:Y:S02]  /*1420*/  CS2R R34, SRZ ;  /* 0x0000000000227805 */ /* 0x000fe4000001ff00 */
[----:B------:R-:W-:Y:S01]  /*1430*/  CS2R R36, SRZ ;  /* 0x0000000000247805 */ /* 0x000fe2000001ff00 */
[----:B------:R-:W-:Y:S01]  /*1440*/  STL [R1+0x10], RZ ;  /* 0x000010ff01007387 */ /* 0x000fe20000100800 */
[----:B------:R-:W-:Y:S02]  /*1450*/  CS2R R38, SRZ ;  /* 0x0000000000267805 */ /* 0x000fe4000001ff00 */
[----:B------:R-:W-:Y:S02]  /*1460*/  CS2R R40, SRZ ;  /* 0x0000000000287805 */ /* 0x000fe4000001ff00 */
[----:B------:R-:W-:Y:S01]  /*1470*/  PLOP3.LUT P1, PT, PT, PT, UP0, 0x80, 0x0 ;  /* 0x000000000000781c */ /* 0x000fe20003f2f008 */
[----:B------:R-:W-:Y:S01]  /*1480*/  STL [R1+0x14], RZ ;  /* 0x000014ff01007387 */ /* 0x000fe20000100800 */
[----:B------:R-:W-:-:S02]  /*1490*/  CS2R R42, SRZ ;  /* 0x00000000002a7805 */ /* 0x000fc4000001ff00 */
[----:B------:R-:W-:Y:S02]  /*14a0*/  CS2R R44, SRZ ;  /* 0x00000000002c7805 */ /* 0x000fe4000001ff00 */
[----:B------:R-:W-:Y:S01]  /*14b0*/  CS2R R46, SRZ ;  /* 0x00000000002e7805 */ /* 0x000fe2000001ff00 */
[----:B------:R-:W-:Y:S01]  /*14c0*/  STL [R1+0x18], RZ ;  /* 0x000018ff01007387 */ /* 0x000fe20000100800 */
[----:B------:R-:W-:Y:S02]  /*14d0*/  CS2R R48, SRZ ;  /* 0x0000000000307805 */ /* 0x000fe4000001ff00 */
[----:B------:R-:W-:Y:S02]  /*14e0*/  CS2R R50, SRZ ;  /* 0x0000000000327805 */ /* 0x000fe4000001ff00 */
[----:B------:R-:W-:Y:S01]  /*14f0*/  CS2R R52, SRZ ;  /* 0x0000000000347805 */ /* 0x000fe2000001ff00 */
        /* <DEDUP_REMOVED lines=64> */
[----:B------:R-:W-:Y:S04]  /*1900*/  STL [R1+0x5c], RZ ;  /* 0x00005cff01007387 */ /* 0x000fe80000100800 */
        /* <DEDUP_REMOVED lines=53> */
[----:B------:R-:W-:Y:S01]  /*1c60*/  STL [R1+0x134], RZ ;  /* 0x000134ff01007387 */ /* 0x000fe20000100800 */
[----:B-1----:R-:W1:Y:S03]  /*1c70*/  S2R R0, SR_TID.X ;  /* 0x0000000000007919 */ /* 0x002e660000002100 */
        /* <DEDUP_REMOVED lines=8> */
[----:B-1----:R-:W-:-:S03]  /*1d00*/  LOP3.LUT R0, R0, 0x80, RZ, 0xc0, !PT ;  /* 0x0000008000007812 */ /* 0x002fc600078ec0ff */
[----:B------:R-:W-:Y:S01]  /*1d10*/  STL [R1+0x158], RZ ;  /* 0x000158ff01007387 */ /* 0x000fe20000100800 */
[----:B------:R-:W-:-:S03]  /*1d20*/  SHF.R.U32.HI R0, RZ, 0x7, R0 ;  /* 0x00000007ff007819 */ /* 0x000fc60000011600 */
        /* <DEDUP_REMOVED lines=33> */
[----:B------:R-:W1:Y:S04]  /*1f40*/  SHFL.IDX PT, R0, R0, RZ, 0x1f ;  /* 0x00001fff00007589 */ /* 0x000e6800000e0000 */
[----:B------:R2:W-:Y:S04]  /*1f50*/  STL [R1+0x1e0], RZ ;  /* 0x0001e0ff01007387 */ /* 0x0005e80000100800 */
[----:B------:R2:W-:Y:S04]  /*1f60*/  STL [R1+0x1e4], RZ ;  /* 0x0001e4ff01007387 */ /* 0x0005e80000100800 */
[----:B------:R2:W-:Y:S04]  /*1f70*/  STL [R1+0x1e8], RZ ;  /* 0x0001e8ff01007387 */ /* 0x0005e80000100800 */
[----:B------:R2:W-:Y:S04]  /*1f80*/  STL [R1+0x1ec], RZ ;  /* 0x0001ecff01007387 */ /* 0x0005e80000100800 */
[----:B------:R2:W-:Y:S04]  /*1f90*/  STL [R1+0x1f0], RZ ;  /* 0x0001f0ff01007387 */ /* 0x0005e80000100800 */
[----:B------:R2:W-:Y:S01]  /*1fa0*/  STL [R1+0x1f4], RZ ;  /* 0x0001f4ff01007387 */ /* 0x0005e20000100800 */
[----:B-1----:R-:W-:-:S03]  /*1fb0*/  R2UR UR12, R0 ;  /* 0x00000000000c72ca */ /* 0x002fc600000e0000 */
[----:B------:R2:W-:Y:S04]  /*1fc0*/  STL [R1+0x1f8], RZ ;  /* 0x0001f8ff01007387 */ /* 0x0005e80000100800 */
[----:B------:R2:W-:Y:S01]  /*1fd0*/  STL [R1+0x1fc], RZ ;  /* 0x0001fcff01007387 */ /* 0x0005e20000100800 */
[----:B---34-:R-:W-:Y:S07]  /*1fe0*/  @!P1 BRA `(.L_x_17) ;  /* 0x0000002c005c9947 */ /* 0x018fee0003800000 */
[----:B------:R-:W1:Y:S01]  /*1ff0*/  S2UR UR15, SR_CgaCtaId ;  /* 0x00000000000f79c3 */ /* 0x000e620000008800 */
[----:B------:R-:W-:Y:S01]  /*2000*/  ULEA.HI UR13, UR12, UR12, URZ, 0x1 ;  /* 0x0000000c0c0d7291 */ /* 0x000fe2000f8f083f */
[----:B------:R-:W-:Y:S01]  /*2010*/  IMAD.U32 R0, RZ, RZ, UR4 ;  /* 0x00000004ff007e24 */ /* 0x000fe2000f8e00ff */
[----:B------:R-:W-:Y:S01]  /*2020*/  UMOV UR14, 0x400 ;  /* 0x00000400000e7882 */ /* 0x000fe20000000000 */
[----:B------:R-:W-:Y:S02]  /*2030*/  UPLOP3.LUT UP0, UPT, UPT, UPT, UPT, 0x40, 0x0 ;  /* 0x000000000000789c */ /* 0x000fe40003f0e870 */
[----:B------:R-:W-:Y:S01]  /*2040*/  ULOP3.LUT UR13, UR13, 0xffffe, URZ, 0xc0, !UPT ;  /* 0x000ffffe0d0d7892 */ /* 0x000fe2000f8ec03f */
[----:B------:R-:W-:Y:S01]  /*2050*/  UMOV UR22, UR5 ;  /* 0x0000000500167c82 */ /* 0x000fe20008000000 */
[----:B------:R-:W-:Y:S02]  /*2060*/  UMOV UR23, UR5 ;  /* 0x0000000500177c82 */ /* 0x000fe40008000000 */
[----:B------:R-:W-:-:S02]  /*2070*/  UIADD3 UR13, UR12, -UR13, URZ ;  /* 0x8000000d0c0d7290 */ /* 0x000fc4000fffe03f */
[----:B-1----:R-:W-:-:S04]  /*2080*/  ULEA UR14, UR15, UR14, 0x18 ;  /* 0x0000000e0f0e7291 */ /* 0x002fc8000f8ec03f */
[----:B------:R-:W-:-:S04]  /*2090*/  ULEA UR13, UR13, UR14, 0xc ;  /* 0x0000000e0d0d7291 */ /* 0x000fc8000f8e603f */
[----:B------:R-:W-:-:S04]  /*20a0*/  UIADD3 UR13, UR13, 0x100, URZ ;  /* 0x000001000d0d7890 */ /* 0x000fc8000fffe03f */
[----:B------:R-:W-:-:S04]  /*20b0*/  USHF.R.U32.HI UR13, URZ, 0x4, UR13 ;  /* 0x000000043f0d7899 */ /* 0x000fc8000801160d */
[----:B------:R-:W-:-:S12]  /*20c0*/  ULOP3.LUT UR21, UR13, 0x3fff, URZ, 0xc0, !UPT ;  /* 0x00003fff0d157892 */ /* 0x000fd8000f8ec03f */
.L_x_24:
[----:B------:R-:W-:-:S06]  /*20d0*/  UISETP.NE.AND UP1, UPT, UR20, 0x3, UPT ;  /* 0x000000031400788c */ /* 0x000fcc000bf25270 */
[----:B------:R-:W-:-:S13]  /*20e0*/  PLOP3.LUT P2, PT, PT, PT, UP1, 0x80, 0x0 ;  /* 0x000000000000781c */ /* 0x000fda0003f4f018 */
[----:B0-----:R-:W-:Y:S05]  /*20f0*/  @!P2 BRA `(.L_x_18) ;  /* 0x000000000004a947 */ /* 0x001fea0003800000 */
[----:B------:R-:W-:Y:S01]  /*2100*/  BPT.TRAP 0x1 ;  /* 0x000000040000795c */ /* 0x000fe20000300000 */
.L_x_18:
[----:B------:R-:W1:Y:S01]  /*2110*/  S2UR UR13, SR_CgaCtaId ;  /* 0x00000000000d79c3 */ /* 0x000e620000008800 */
[----:B------:R-:W-:Y:S01]  /*2120*/  UMOV UR12, 0x400 ;  /* 0x00000400000c7882 */ /* 0x000fe20000000000 */
[----:B------:R-:W-:Y:S01]  /*2130*/  SHF.L.U32 R2, R0, 0x1f, RZ ;  /* 0x0000001f00027819 */ /* 0x000fe200000006ff */
[----:B-1----:R-:W-:-:S04]  /*2140*/  ULEA UR26, UR13, UR12, 0x18 ;  /* 0x0000000c0d1a7291 */ /* 0x002fc8000f8ec03f */
[----:B------:R-:W-:-:S09]  /*2150*/  ULEA UR12, UR22, UR26, 0x3 ;  /* 0x0000001a160c7291 */ /* 0x000fd2000f8e183f */
[----:B------:R1:W3:Y:S01]  /*2160*/  SYNCS.PHASECHK.TRANS64.TRYWAIT P1, [UR12], R2 ;  /* 0x00000002ff0075a7 */ /* 0x0002e2000802014c */
[----:B------:R-:W-:Y:S05]  /*2170*/  @!P2 BRA `(.L_x_19) ;  /* 0x000000000004a947 */ /* 0x000fea0003800000 */
[----:B------:R-:W-:Y:S01]  /*2180*/  BPT.TRAP 0x1 ;  /* 0x000000040000795c */ /* 0x000fe20000300000 */
.L_x_19:
[----:B---3--:R-:W-:Y:S05]  /*2190*/  @P1 BRA `(.L_x_20) ;  /* 0x0000000000081947 */ /* 0x008fea0003800000 */
[----:B------:R-:W3:Y:S02]  /*21a0*/  SYNCS.PHASECHK.TRANS64.TRYWAIT P1, [UR12], R2 ;  /* 0x00000002ff0075a7 */ /* 0x000ee4000802014c */
[----:B---3--:R-:W-:Y:S05]  /*21b0*/  @!P1 BRA `(.L_x_21) ;  /* 0x0000017400989947 */ /* 0x008fea0003800000 */
.L_x_20:
[----:B------:R-:W-:Y:S04]  /*21c0*/  STL.64 [R1+0x660], R150 ;  /* 0x0006609601007387 */ /* 0x000fe80000100a00 */
        /* <DEDUP_REMOVED lines=62> */
[----:B------:R4:W-:Y:S04]  /*25b0*/  STL.64 [R1+0x468], R24 ;  /* 0x0004681801007387 */ /* 0x0009e80000100a00 */
[----:B----4-:R-:W4:Y:S04]  /*25c0*/  LDL.LU.64 R24, [R1] ;  /* 0x0000000001187983 */ /* 0x010f280000300a00 */
[----:B------:R-:W4:Y:S04]  /*25d0*/  LDL.LU.64 R26, [R1+0x8] ;  /* 0x00000800011a7983 */ /* 0x000f280000300a00 */
        /* <DEDUP_REMOVED lines=61> */
[----:B------:R-:W4:Y:S01]  /*29b0*/  LDL.LU.64 R150, [R1+0x1f8] ;  /* 0x0001f80001967983 */ /* 0x000f220000300a00 */
[----:B---3--:R-:W3:Y:S01]  /*29c0*/  S2R R3, SR_TID.X ;  /* 0x0000000000037919 */ /* 0x008ee20000002100 */
[----:B------:R-:W-:Y:S01]  /*29d0*/  USHF.L.U32 UR12, UR22, 0xb, URZ ;  /* 0x0000000b160c7899 */ /* 0x000fe2000800063f */
[C---:B---3--:R-:W-:Y:S01]  /*29e0*/  IMAD.SHL.U32 R152, R3.reuse, 0x20, RZ ;  /* 0x0000002003987824 */ /* 0x048fe200078e00ff */
[----:B-1----:R-:W-:-:S04]  /*29f0*/  SHF.L.U32 R2, R3, 0x9, RZ ;  /* 0x0000000903027819 */ /* 0x002fc800000006ff */
[----:B------:R-:W-:-:S04]  /*2a00*/  LOP3.LUT R152, R152, 0x1c00, RZ, 0xc0, !PT ;  /* 0x00001c0098987812 */ /* 0x000fc800078ec0ff */
[----:B------:R-:W-:Y:S01]  /*2a10*/  LOP3.LUT R152, R152, 0x200, R2, 0xf8, !PT ;  /* 0x0000020098987812 */ /* 0x000fe200078ef802 */
[----:B------:R-:W-:-:S05]  /*2a20*/  IMAD.SHL.U32 R2, R3, 0x10, RZ ;  /* 0x0000001003027824 */ /* 0x000fca00078e00ff */
[----:B------:R-:W-:-:S04]  /*2a30*/  LOP3.LUT R152, R152, 0x1c0, R2, 0xf8, !PT ;  /* 0x000001c098987812 */ /* 0x000fc800078ef802 */
[----:B------:R-:W-:-:S05]  /*2a40*/  LEA.HI R152, R152, UR12, RZ, 0x1d ;  /* 0x0000000c98987c11 */ /* 0x000fca000f8fe8ff */
[----:B------:R-:W4:Y:S01]  /*2a50*/  LDS.64 R154, [R152+UR26+0x30100] ;  /* 0x0301001a989a7984 */ /* 0x000f220008000a00 */
[----:B------:R-:W-:-:S04]  /*2a60*/  UIADD3 UR13, UR26, 0x10100, URZ ;  /* 0x000101001a0d7890 */ /* 0x000fc8000fffe03f */
[----:B------:R-:W-:-:S04]  /*2a70*/  USHF.R.U32.HI UR13, URZ, 0x4, UR13 ;  /* 0x000000043f0d7899 */ /* 0x000fc8000801160d */
[----:B------:R-:W-:Y:S02]  /*2a80*/  ULOP3.LUT UR13, UR13, 0x3fff, URZ, 0xc0, !UPT ;  /* 0x00003fff0d0d7892 */ /* 0x000fe4000f8ec03f */
[----:B------:R-:W-:Y:S02]  /*2a90*/  ULOP3.LUT UR24, UR21, 0x10000, URZ, 0xfc, !UPT ;  /* 0x0001000015187892 */ /* 0x000fe4000f8efc3f */
[----:B------:R-:W-:Y:S02]  /*2aa0*/  ULOP3.LUT UR13, UR13, 0x10000, URZ, 0xfc, !UPT ;  /* 0x000100000d0d7892 */ /* 0x000fe4000f8efc3f */
[----:B------:R-:W-:Y:S02]  /*2ab0*/  ULEA UR24, UR22, UR24, 0xa ;  /* 0x0000001816187291 */ /* 0x000fe4000f8e503f */
[----:B------:R-:W-:Y:S01]  /*2ac0*/  UIADD3 UR25, UR12, UR13, URZ ;  /* 0x0000000d0c197290 */ /* 0x000fe2000fffe03f */
[----:B------:R-:W-:Y:S02]  /*2ad0*/  UMOV UR15, 0x40000040 ;  /* 0x40000040000f7882 */ /* 0x000fe40000000000 */
[----:B------:R-:W-:-:S02]  /*2ae0*/  UMOV UR13, 0x80000020 ;  /* 0x80000020000d7882 */ /* 0x000fc40000000000 */
[----:B------:R-:W-:Y:S02]  /*2af0*/  UMOV UR12, UR24 ;  /* 0x00000018000c7c82 */ /* 0x000fe40008000000 */
[----:B------:R-:W-:Y:S01]  /*2b00*/  UMOV UR14, UR25 ;  /* 0x00000019000e7c82 */ /* 0x000fe20008000000 */
[----:B------:R1:W-:Y:S01]  /*2b10*/  STL [R1+0x460], R0 ;  /* 0x0004600001007387 */ /* 0x0003e20000100800 */
[----:B----4-:R-:W-:-:S06]  /*2b20*/  WARPGROUP.ARRIVE ;  /* 0x00000000000079c5 */ /* 0x010fcc0000000000 */
[----:B------:R-:W-:Y:S03]  /*2b30*/  HGMMA.SP.64x256x32.F32 R24, gdesc[UR12], R24, UP0, R154, 0x0, gsb0 ;  /* 0x0be09a000c1879f0 */ /* 0x000fe6000b800a18 */
[----:B------:R-:W-:Y:S02]  /*2b40*/  WARPGROUP.DEPBAR.LE gsb0, 0x0 ;  /* 0x00008000000079c5 */ /* 0x000fe40000010000 */
[----:B------:R-:W-:Y:S04]  /*2b50*/  STL.64 [R1], R24 ;  /* 0x0000001801007387 */ /* 0x000fe80000100a00 */
[----:B------:R-:W-:Y:S04]  /*2b60*/  STL.64 [R1+0x8], R26 ;  /* 0x0000081a01007387 */ /* 0x000fe80000100a00 */
[----:B------:R-:W-:Y:S04]  /*2b70*/  STL.64 [R1+0x10], R28 ;  /* 0x0000101c01007387 */ /* 0x000fe80000100a00 */
[----:B------:R-:W-:Y:S04]  /*2b80*/  STL.64 [R1+0x18], R30 ;  /* 0x0000181e01007387 */ /* 0x000fe80000100a00 */
[----:B------:R-:W-:Y:S04]  /*2b90*/  STL.64 [R1+0x20], R32 ;  /* 0x0000202001007387 */ /* 0x000fe80000100a00 */
[----:B------:R-:W-:Y:S04]  /*2ba0*/  STL.64 [R1+0x28], R34 ;  /* 0x0000282201007387 */ /* 0x000fe80000100a00 */
[----:B------:R-:W-:Y:S04]  /*2bb0*/  STL.64 [R1+0x30], R36 ;  /* 0x0000302401007387 */ /* 0x000fe80000100a00 */
[----:B------:R-:W-:Y:S01]  /*2bc0*/  STL.64 [R1+0x38], R38 ;  /* 0x0000382601007387 */ /* 0x000fe20000100a00 */
[----:B------:R-:W-:-:S03]  /*2bd0*/  IMAD.MOV.U32 R3, RZ, RZ, R150 ;  /* 0x000000ffff037224 */ /* 0x000fc600078e0096 */
[----:B------:R-:W-:Y:S01]  /*2be0*/  STL.64 [R1+0x40], R40 ;  /* 0x0000402801007387 */ /* 0x000fe20000100a00 */
[----:B------:R-:W-:-:S03]  /*2bf0*/  MOV R2, R151 ;  /* 0x0000009700027202 */ /* 0x000fc60000000f00 */
[----:B------:R-:W-:Y:S01]  /*2c00*/  STL.64 [R1+0x48], R42 ;  /* 0x0000482a01007387 */ /* 0x000fe20000100a00 */
[----:B------:R-:W-:-:S03]  /*2c10*/  IMAD.MOV.U32 R5, RZ, RZ, R148 ;  /* 0x000000ffff057224 */ /* 0x000fc600078e0094 */
[----:B------:R-:W-:Y:S01]  /*2c20*/  STL.64 [R1+0x50], R44 ;  /* 0x0000502c01007387 */ /* 0x000fe20000100a00 */
[----:B------:R-:W-:Y:S01]  /*2c30*/  IMAD.MOV.U32 R4, RZ, RZ, R149 ;  /* 0x000000ffff047224 */ /* 0x000fe200078e0095 */
[----:B0-----:R-:W-:Y:S02]  /*2c40*/  MOV R7, R146 ;  /* 0x0000009200077202 */ /* 0x001fe40000000f00 */
[----:B------:R0:W-:Y:S01]  /*2c50*/  STL.64 [R1+0x58], R46 ;  /* 0x0000582e01007387 */ /* 0x0001e20000100a00 */
[----:B------:R-:W-:-:S03]  /*2c60*/  IMAD.MOV.U32 R6, RZ, RZ, R147 ;  /* 0x000000ffff067224 */ /* 0x000fc600078e0093 */
[----:B------:R-:W3:Y:S01]  /*2c70*/  LDL.LU.64 R150, [R1+0x660] ;  /* 0x0006600001967983 */ /* 0x000ee20000300a00 */
[----:B------:R-:W-:Y:S02]  /*2c80*/  IMAD.MOV.U32 R9, RZ, RZ, R144 ;  /* 0x000000ffff097224 */ /* 0x000fe400078e0090 */
[----:B------:R-:W-:Y:S01]  /*2c90*/  IMAD.MOV.U32 R8, RZ, RZ, R145 ;  /* 0x000000ffff087224 */ /* 0x000fe200078e0091 */
[----:B------:R-:W3:Y:S01]  /*2ca0*/  LDL.LU.64 R148, [R1+0x658] ;  /* 0x0006580001947983 */ /* 0x000ee20000300a00 */
[----:B------:R-:W-:Y:S01]  /*2cb0*/  IMAD.MOV.U32 R11, RZ, RZ, R142 ;  /* 0x000000ffff0b7224 */ /* 0x000fe200078e008e */
[----:B------:R-:W-:Y:S01]  /*2cc0*/  MOV R12, R141 ;  /* 0x0000008d000c7202 */ /* 0x000fe20000000f00 */
[----:B------:R-:W-:Y:S01]  /*2cd0*/  IMAD.MOV.U32 R10, RZ, RZ, R143 ;  /* 0x000000ffff0a7224 */ /* 0x000fe200078e008f */
[----:B------:R-:W3:Y:S01]  /*2ce0*/  LDL.LU.64 R146, [R1+0x650] ;  /* 0x0006500001927983 */ /* 0x000ee20000300a00 */
[----:B------:R-:W-:-:S03]  /*2cf0*/  IMAD.MOV.U32 R13, RZ, RZ, R140 ;  /* 0x000000ffff0d7224 */ /* 0x000fc600078e008c */
[----:B------:R-:W3:Y:S01]  /*2d00*/  LDL.LU.64 R144, [R1+0x648] ;  /* 0x0006480001907983 */ /* 0x000ee20000300a00 */
[----:B------:R-:W-:Y:S01]  /*2d10*/  IMAD.MOV.U32 R15, RZ, RZ, R138 ;  /* 0x000000ffff0f7224 */ /* 0x000fe200078e008a */
[----:B------:R-:W-:Y:S01]  /*2d20*/  MOV R17, R136 ;  /* 0x0000008800117202 */ /* 0x000fe20000000f00 */
[----:B------:R-:W-:Y:S01]  /*2d30*/  IMAD.MOV.U32 R14, RZ, RZ, R139 ;  /* 0x000000ffff0e7224 */ /* 0x000fe200078e008b */
[----:B------:R-:W3:Y:S01]  /*2d40*/  LDL.LU.64 R142, [R1+0x640] ;  /* 0x00064000018e7983 */ /* 0x000ee20000300a00 */
        /* <DEDUP_REMOVED lines=131> */
[----:B-1----:R-:W-:Y:S02]  /*3580*/  IMAD.MOV.U32 R0, RZ, RZ, R48 ;  /* 0x000000ffff007224 */ /* 0x002fe400078e0030 */
[----:B------:R-:W-:Y:S01]  /*3590*/  IMAD.MOV.U32 R235, RZ, RZ, R49 ;  /* 0x000000ffffeb7224 */ /* 0x000fe200078e0031 */
[----:B------:R-:W3:Y:S04]  /*35a0*/  LDL.LU.64 R52, [R1+0x4d8] ;  /* 0x0004d80001347983 */ /* 0x000ee80000300a00 */
[----:B------:R-:W3:Y:S04]  /*35b0*/  LDL.LU.64 R50, [R1+0x4d0] ;  /* 0x0004d00001327983 */ /* 0x000ee80000300a00 */
[----:B------:R-:W3:Y:S04]  /*35c0*/  LDL.LU.64 R48, [R1+0x4c8] ;  /* 0x0004c80001307983 */ /* 0x000ee80000300a00 */
[----:B0-----:R-:W3:Y:S04]  /*35d0*/  LDL.LU.64 R46, [R1+0x4c0] ;  /* 0x0004c000012e7983 */ /* 0x001ee80000300a00 */
[----:B------:R-:W3:Y:S04]  /*35e0*/  LDL.LU.64 R44, [R1+0x4b8] ;  /* 0x0004b800012c7983 */ /* 0x000ee80000300a00 */
        /* <DEDUP_REMOVED lines=10> */
[----:B------:R-:W3:Y:S01]  /*3690*/  LDS.64 R152, [R152+UR26+0x30500] ;  /* 0x0305001a98987984 */ /* 0x000ee20008000a00 */
[----:B------:R-:W-:Y:S01]  /*36a0*/  UIADD3 UR12, UR24, 0x200, URZ ;  /* 0x00000200180c7890 */ /* 0x000fe2000fffe03f */
[----:B------:R-:W-:Y:S01]  /*36b0*/  UMOV UR13, 0x80000020 ;  /* 0x80000020000d7882 */ /* 0x000fe20000000000 */
[----:B---3--:R-:W-:-:S07]  /*36c0*/  WARPGROUP.ARRIVE ;  /* 0x00000000000079c5 */ /* 0x008fce0000000000 */
[----:B------:R-:W-:Y:S03]  /*36d0*/  HGMMA.SP.64x256x32.F32 R24, gdesc[UR12], R24, UP0, R152, 0x0, gsb0 ;  /* 0x0be098000c1879f0 */ /* 0x000fe6000b800a18 */
[----:B------:R-:W-:Y:S02]  /*36e0*/  WARPGROUP.DEPBAR.LE gsb0, 0x0 ;  /* 0x00008000000079c5 */ /* 0x000fe40000010000 */
        /* <DEDUP_REMOVED lines=64> */
[----:B0-----:R-:W3:Y:S04]  /*3af0*/  LDL.LU R24, [R1] ;  /* 0x0000000001187983 */ /* 0x001ee80000300800 */
[----:B------:R-:W3:Y:S04]  /*3b00*/  LDL.LU R25, [R1+0x4] ;  /* 0x0000040001197983 */ /* 0x000ee80000300800 */
        /* <DEDUP_REMOVED lines=21> */
[----:B------:R-:W3:Y:S01]  /*3c60*/  LDL.LU R47, [R1+0x5c] ;  /* 0x00005c00012f7983 */ /* 0x000ee20000300800 */
[----:B------:R-:W-:Y:S01]  /*3c70*/  IMAD.MOV.U32 R48, RZ, RZ, R0 ;  /* 0x000000ffff307224 */ /* 0x000fe200078e0000 */
[----:B------:R-:W-:Y:S01]  /*3c80*/  MOV R52, R232 ;  /* 0x000000e800347202 */ /* 0x000fe20000000f00 */
        /* <DEDUP_REMOVED lines=39> */
[----:B------:R-:W-:Y:S01]  /*3f00*/  UIADD3 UR12, UR24, 0x2, URZ ;  /* 0x00000002180c7890 */ /* 0x000fe2000fffe03f */
[----:B------:R-:W-:Y:S01]  /*3f10*/  IMAD.MOV.U32 R74, RZ, RZ, R210 ;  /* 0x000000ffff4a7224 */ /* 0x000fe200078e00d2 */
[----:B------:R-:W-:Y:S01]  /*3f20*/  UIADD3 UR14, UR25, 0x4, URZ ;  /* 0x00000004190e7890 */ /* 0x000fe2000fffe03f */
[----:B------:R-:W-:Y:S01]  /*3f30*/  IMAD.MOV.U32 R75, RZ, RZ, R209 ;  /* 0x000000ffff4b7224 */ /* 0x000fe200078e00d1 */
[----:B------:R-:W-:Y:S01]  /*3f40*/  UMOV UR13, 0x80000020 ;  /* 0x80000020000d7882 */ /* 0x000fe20000000000 */
[----:B------:R-:W-:Y:S01]  /*3f50*/  IMAD.MOV.U32 R76, RZ, RZ, R208 ;  /* 0x000000ffff4c7224 */ /* 0x000fe200078e00d0 */
[----:B------:R-:W-:Y:S01]  /*3f60*/  UMOV UR15, 0x40000040 ;  /* 0x40000040000f7882 */ /* 0x000fe20000000000 */
[----:B------:R-:W-:Y:S01]  /*3f70*/  IMAD.MOV.U32 R78, RZ, RZ, R206 ;  /* 0x000000ffff4e7224 */ /* 0x000fe200078e00ce */
[----:B------:R0:W5:Y:S01]  /*3f80*/  LDL.LU R0, [R1+0x460] ;  /* 0x0004600001007983 */ /* 0x0001620000300800 */
[----:B------:R-:W-:-:S02]  /*3f90*/  IMAD.MOV.U32 R79, RZ, RZ, R205 ;  /* 0x000000ffff4f7224 */ /* 0x000fc400078e00cd */
[----:B------:R-:W-:Y:S02]  /*3fa0*/  IMAD.MOV.U32 R80, RZ, RZ, R204 ;  /* 0x000000ffff507224 */ /* 0x000fe400078e00cc */
[----:B------:R-:W-:Y:S02]  /*3fb0*/  IMAD.MOV.U32 R81, RZ, RZ, R203 ;  /* 0x000000ffff517224 */ /* 0x000fe400078e00cb */
[----:B------:R-:W-:Y:S02]  /*3fc0*/  IMAD.MOV.U32 R83, RZ, RZ, R201 ;  /* 0x000000ffff537224 */ /* 0x000fe400078e00c9 */
[----:B------:R-:W-:Y:S02]  /*3fd0*/  IMAD.MOV.U32 R84, RZ, RZ, R200 ;  /* 0x000000ffff547224 */ /* 0x000fe400078e00c8 */
[----:B------:R-:W-:Y:S02]  /*3fe0*/  IMAD.MOV.U32 R85, RZ, RZ, R199 ;  /* 0x000000ffff557224 */ /* 0x000fe400078e00c7 */
        /* <DEDUP_REMOVED lines=52> */
[----:B------:R-:W-:-:S06]  /*4330*/  IMAD.MOV.U32 R151, RZ, RZ, R2 ;  /* 0x000000ffff977224 */ /* 0x000fcc00078e0002 */
[----:B---3--:R-:W-:-:S06]  /*4340*/  WARPGROUP.ARRIVE ;  /* 0x00000000000079c5 */ /* 0x008fcc0000000000 */
[----:B------:R-:W-:Y:S03]  /*4350*/  HGMMA.SP.64x256x32.F32 R24, gdesc[UR12], R24, R155, 0x0, gsb0 ;  /* 0x0be09b000c1879f0 */ /* 0x000fe60008000a18 */
        /* <DEDUP_REMOVED lines=65> */
[----:B-1----:R-:W3:Y:S04]  /*4770*/  LDL.LU.64 R150, [R1+0x458] ;  /* 0x0004580001967983 */ /* 0x002ee80000300a00 */
        /* <DEDUP_REMOVED lines=62> */
[----:B------:R-:W3:Y:S01]  /*4b60*/  LDL.LU.64 R24, [R1+0x260] ;  /* 0x0002600001187983 */ /* 0x000ee20000300a00 */
[----:B------:R-:W-:Y:S01]  /*4b70*/  UIADD3 UR12, UR24, 0x202, URZ ;  /* 0x00000202180c7890 */ /* 0x000fe2000fffe03f */
[----:B------:R-:W-:Y:S01]  /*4b80*/  UMOV UR13, 0x80000020 ;  /* 0x80000020000d7882 */ /* 0x000fe20000000000 */
[----:B---3--:R-:W-:-:S07]  /*4b90*/  WARPGROUP.ARRIVE ;  /* 0x00000000000079c5 */ /* 0x008fce0000000000 */
[----:B------:R-:W-:Y:S03]  /*4ba0*/  HGMMA.SP.64x256x32.F32 R24, gdesc[UR12], R24, R153, 0x0, gsb0 ;  /* 0x0be099000c1879f0 */ /* 0x000fe60008000a18 */
[----:B------:R-:W-:Y:S02]  /*4bb0*/  WARPGROUP.DEPBAR.LE gsb0, 0x0 ;  /* 0x00008000000079c5 */ /* 0x000fe40000010000 */
[----:B0-----:R-:W-:Y:S05]  /*4bc0*/  @!P2 BRA `(.L_x_22) ;  /* 0x000000000004a947 */ /* 0x001fea0003800000 */
[----:B------:R-:W-:Y:S01]  /*4bd0*/  BPT.TRAP 0x1 ;  /* 0x000000040000795c */ /* 0x000fe20000300000 */
.L_x_22:
[----:B------:R-:W3:Y:S01]  /*4be0*/  LDL R3, [R1+0x200] ;  /* 0x0002000001037983 */ /* 0x000ee20000100800 */
[----:B------:R-:W-:-:S05]  /*4bf0*/  VOTEU.ANY UP0, P0 ;  /* 0x00000000003f7886 */ /* 0x000fca0000000100 */
[----:B------:R-:W-:-:S04]  /*4c00*/  @UP0 ULEA UR12, UR23, UR26, 0x3 ;  /* 0x0000001a170c0291 */ /* 0x000fc8000f8e183f */
[----:B------:R-:W-:Y:S02]  /*4c10*/  @UP0 UIADD3 UR12, UR12, 0x20, URZ ;  /* 0x000000200c0c0890 */ /* 0x000fe4000fffe03f */
[----:B------:R-:W-:-:S04]  /*4c20*/  UISETP.GT.U32.AND UP0, UPT, UR6, 0x1, UPT ;  /* 0x000000010600788c */ /* 0x000fc8000bf04070 */
[----:B------:R-:W-:Y:S02]  /*4c30*/  MOV R2, UR12 ;  /* 0x0000000c00027c02 */ /* 0x000fe40008000f00 */
[----:B------:R-:W-:Y:S02]  /*4c40*/  PLOP3.LUT P1, PT, PT, PT, UP0, 0x80, 0x0 ;  /* 0x000000000000781c */ /* 0x000fe40003f2f008 */
[----:B---3--:R-:W-:-:S04]  /*4c50*/  @P0 PRMT R2, R3, 0x654, R2 ;  /* 0x0000065403020816 */ /* 0x008fc80000000002 */
[----:B------:R0:W-:Y:S07]  /*4c60*/  @P0 SYNCS.ARRIVE.TRANS64.RED.A1T0 RZ, [R2+URZ], RZ ;  /* 0x000000ff02ff09a7 */ /* 0x0001ee000810043f */
[----:B------:R-:W-:Y:S05]  /*4c70*/  @P1 BRA `(.L_x_23) ;  /* 0x0000000000041947 */ /* 0x000fea0003800000 */
[----:B------:R-:W-:Y:S01]  /*4c80*/  BPT.TRAP 0x1 ;  /* 0x000000040000795c */ /* 0x000fe20000300000 */
.L_x_23:
[----:B------:R-:W-:Y:S02]  /*4c90*/  UISETP.GT.AND UP3, UPT, UR11, 0x1, UPT ;  /* 0x000000010b00788c */ /* 0x000fe4000bf64270 */
[----:B------:R-:W-:Y:S02]  /*4ca0*/  UIADD3 UR22, UR22, 0x1, URZ ;  /* 0x0000000116167890 */ /* 0x000fe4000fffe03f */
[----:B------:R-:W-:Y:S02]  /*4cb0*/  UIADD3 UR23, UR23, 0x1, URZ ;  /* 0x0000000117177890 */ /* 0x000fe4000fffe03f */
[----:B------:R-:W-:Y:S01]  /*4cc0*/  PLOP3.LUT P1, PT, PT, PT, UP3, 0x80, 0x0 ;  /* 0x000000000000781c */ /* 0x000fe20003f2f038 */
[----:B------:R-:W-:Y:S02]  /*4cd0*/  UISETP.NE.AND UP0, UPT, UR22, 0x4, UPT ;  /* 0x000000041600788c */ /* 0x000fe4000bf05270 */
[----:B------:R-:W-:Y:S02]  /*4ce0*/  UISETP.NE.AND UP1, UPT, UR23, 0x4, UPT ;  /* 0x000000041700788c */ /* 0x000fe4000bf25270 */
[----:B------:R-:W-:-:S02]  /*4cf0*/  USEL UR12, URZ, 0x1, UP0 ;  /* 0x000000013f0c7887 */ /* 0x000fc40008000000 */
[----:B------:R-:W-:Y:S02]  /*4d00*/  USEL UR22, UR22, URZ, UP0 ;  /* 0x0000003f16167287 */ /* 0x000fe40008000000 */
[----:B------:R-:W-:Y:S02]  /*4d10*/  UIADD3 UR11, UR11, -0x1, URZ ;  /* 0xffffffff0b0b7890 */ /* 0x000fe4000fffe03f */
[----:B------:R-:W-:Y:S01]  /*4d20*/  USEL UR23, UR23, URZ, UP1 ;  /* 0x0000003f17177287 */ /* 0x000fe20008800000 */
[----:B-----5:R-:W-:Y:S01]  /*4d30*/  LOP3.LUT R0, R0, UR12, RZ, 0x3c, !PT ;  /* 0x0000000c00007c12 */ /* 0x020fe2000f8e3cff */
[----:B------:R-:W-:Y:S01]  /*4d40*/  UPLOP3.LUT UP0, UPT, UPT, UPT, UPT, 0x80, 0x0 ;  /* 0x000000000000789c */ /* 0x000fe20003f0f070 */
[----:B------:R-:W-:Y:S10]  /*4d50*/  @P1 BRA `(.L_x_24) ;  /* 0xffffffd000dc1947 */ /* 0x000ff4000383ffff */
.L_x_17:
[----:B------:R-:W1:Y:S01]  /*4d60*/  S2R R5, SR_TID.X ;  /* 0x0000000000057919 */ /* 0x000e620000002100 */
[----:B------:R-:W-:Y:S02]  /*4d70*/  USHF.L.U32 UR11, UR10, 0x8, URZ ;  /* 0x000000080a0b7899 */ /* 0x000fe4000800063f */
[----:B------:R-:W-:Y:S01]  /*4d80*/  USHF.R.S32.HI UR12, URZ, 0x1f, UR8 ;  /* 0x0000001f3f0c7899 */ /* 0x000fe20008011408 */
[----:B------:R-:W3:Y:S01]  /*4d90*/  S2R R4, SR_TID.X ;  /* 0x0000000000047919 */ /* 0x000ee20000002100 */
[----:B------:R-:W-:Y:S01]  /*4da0*/  ULDC.64 UR14, c[0x0][0x6d0] ;  /* 0x0001b400000e7ab9 */ /* 0x000fe20000000a00 */
[----:B------:R-:W-:Y:S01]  /*4db0*/  USHF.L.U32 UR13, UR9, 0x8, URZ ;  /* 0x00000008090d7899 */ /* 0x000fe2000800063f */
[----:B------:R-:W-:Y:S01]  /*4dc0*/  IMAD.U32 R12, RZ, RZ, UR14 ;  /* 0x0000000eff0c7e24 */ /* 0x000fe2000f8e00ff */
[----:B------:R-:W-:Y:S02]  /*4dd0*/  UIMAD UR10, UR12, UR14, URZ ;  /* 0x0000000e0c0a72a4 */ /* 0x000fe4000f8e023f */
[----:B------:R-:W-:-:S02]  /*4de0*/  UIADD3 UR5, UR7, UR5, URZ ;  /* 0x0000000507057290 */ /* 0x000fc4000fffe03f */
[----:B------:R-:W-:Y:S01]  /*4df0*/  UIMAD UR10, UR8, UR15, UR10 ;  /* 0x0000000f080a72a4 */ /* 0x000fe2000f8e020a */
[----:B------:R-:W-:Y:S02]  /*4e00*/  ULDC UR14, c[0x0][0x284] ;  /* 0x0000a100000e7ab9 */ /* 0x000fe40000000800 */
[----:B------:R-:W-:Y:S01]  /*4e10*/  ULDC UR15, c[0x0][0x288] ;  /* 0x0000a200000f7ab9 */ /* 0x000fe20000000800 */
[----:B------:R-:W-:Y:S01]  /*4e20*/  IMAD.U32 R231, RZ, RZ, UR14 ;  /* 0x0000000effe77e24 */ /* 0x000fe2000f8e00ff */
[----:B------:R-:W-:Y:S02]  /*4e30*/  UISETP.GE.AND UP1, UPT, UR13, UR15, UPT ;  /* 0x0000000f0d00728c */ /* 0x000fe4000bf26270 */
[----:B------:R-:W-:Y:S02]  /*4e40*/  UISETP.GT.U32.AND UP0, UPT, UR5, 0x3, UPT ;  /* 0x000000030500788c */ /* 0x000fe4000bf04070 */
[----:B------:R-:W-:Y:S02]  /*4e50*/  UISETP.GE.OR UP1, UPT, UR11, UR14, UP1 ;  /* 0x0000000e0b00728c */ /* 0x000fe40008f26670 */
[----:B------:R-:W-:-:S04]  /*4e60*/  UISETP.LT.U32.AND UP0, UPT, UR7, 0x4, UP0 ;  /* 0x000000040700788c */ /* 0x000fc80008701070 */
[----:B------:R-:W-:Y:S02]  /*4e70*/  PLOP3.LUT P1, PT, PT, PT, UP1, 0x80, 0x0 ;  /* 0x000000000000781c */ /* 0x000fe40003f2f018 */
[----:B-1----:R-:W-:Y:S02]  /*4e80*/  LOP3.LUT R3, R5, 0x60, RZ, 0xc0, !PT ;  /* 0x0000006005037812 */ /* 0x002fe400078ec0ff */
[----:B0-----:R-:W-:Y:S02]  /*4e90*/  SHF.R.U32.HI R2, RZ, 0x2, R5 ;  /* 0x00000002ff027819 */ /* 0x001fe40000011605 */
[----:B------:R-:W-:Y:S02]  /*4ea0*/  SHF.R.U32.HI R3, RZ, 0x5, R3 ;  /* 0x00000005ff037819 */ /* 0x000fe40000011603 */
[----:B------:R-:W-:Y:S02]  /*4eb0*/  LOP3.LUT R2, R2, 0x7, RZ, 0xc0, !PT ;  /* 0x0000000702027812 */ /* 0x000fe400078ec0ff */
[----:B---3--:R-:W-:Y:S01]  /*4ec0*/  SHF.R.U32.HI R4, RZ, 0x7, R4 ;  /* 0x00000007ff047819 */ /* 0x008fe20000011604 */
[----:B------:R-:W-:-:S02]  /*4ed0*/  IMAD.SHL.U32 R0, R3, 0x10, RZ ;  /* 0x0000001003007824 */ /* 0x000fc400078e00ff */
[----:B------:R-:W-:-:S03]  /*4ee0*/  IMAD R3, R3, -0x10, -R2 ;  /* 0xfffffff003037824 */ /* 0x000fc600078e0a02 */
[----:B------:R-:W-:Y:S02]  /*4ef0*/  LOP3.LUT R0, R0, 0xfffffff0, R2, 0xe2, !PT ;  /* 0xfffffff000007812 */ /* 0x000fe400078ee202 */
[----:B------:R-:W-:-:S04]  /*4f00*/  SHF.R.U32.HI R2, RZ, 0x1, R5 ;  /* 0x00000001ff027819 */ /* 0x000fc80000011605 */
[----:B------:R-:W-:Y:S02]  /*4f10*/  LOP3.LUT R2, R0, 0x40, R2, 0xf8, !PT ;  /* 0x0000004000027812 */ /* 0x000fe400078ef802 */
[----:B------:R-:W-:Y:S02]  /*4f20*/  LOP3.LUT R0, R4, 0x1, RZ, 0xc0, !PT ;  /* 0x0000000104007812 */ /* 0x000fe400078ec0ff */
[----:B------:R-:W-:Y:S02]  /*4f30*/  LOP3.LUT R2, R2, UR11, RZ, 0xfc, !PT ;  /* 0x0000000b02027c12 */ /* 0x000fe4000f8efcff */
[----:B------:R-:W-:Y:S01]  /*4f40*/  MOV R4, 0xfffffffe ;  /* 0xfffffffe00047802 */ /* 0x000fe20000000f00 */
[----:B------:R-:W-:Y:S01]  /*4f50*/  IMAD R0, R0, -0x40, R3 ;  /* 0xffffffc000007824 */ /* 0x000fe200078e0203 */
[----:B------:R-:W-:-:S04]  /*4f60*/  SHF.R.S32.HI R3, RZ, 0x1f, R2 ;  /* 0x0000001fff037819 */ /* 0x000fc80000011402 */
[----:B------:R-:W-:Y:S01]  /*4f70*/  IADD3 R231, R231, -UR11, R0 ;  /* 0x8000000be7e77c10 */ /* 0x000fe2000fffe000 */
[----:B------:R-:W-:Y:S01]  /*4f80*/  IMAD.WIDE.U32 R12, R12, UR8, R2 ;  /* 0x000000080c0c7c25 */ /* 0x000fe2000f8e0002 */
[----:B------:R-:W-:Y:S01]  /*4f90*/  LOP3.LUT R0, R5, 0x3, RZ, 0xc0, !PT ;  /* 0x0000000305007812 */ /* 0x000fe200078ec0ff */
[----:B------:R-:W-:Y:S02]  /*4fa0*/  USEL UR11, URZ, 0x1, !UP0 ;  /* 0x000000013f0b7887 */ /* 0x000fe4000c000000 */
[----:B------:R-:W-:Y:S01]  /*4fb0*/  VIADD R13, R13, UR10 ;  /* 0x0000000a0d0d7c36 */ /* 0x000fe20008000000 */
[----:B------:R-:W-:Y:S01]  /*4fc0*/  USHF.R.U32.HI UR10, URZ, 0x2, UR5 ;  /* 0x000000023f0a7899 */ /* 0x000fe20008011605 */
[----:B------:R-:W-:Y:S01]  /*4fd0*/  IMAD R0, R0, R4, UR15 ;  /* 0x0000000f00007e24 */ /* 0x000fe2000f8e0204 */
[----:B------:R-:W-:Y:S02]  /*4fe0*/  ULOP3.LUT UR5, UR5, 0x3, URZ, 0xc0, !UPT ;  /* 0x0000000305057892 */ /* 0x000fe4000f8ec03f */
[----:B------:R-:W-:Y:S01]  /*4ff0*/  ULOP3.LUT UR10, UR10, 0x1, URZ, 0xc0, !UPT ;  /* 0x000000010a0a7892 */ /* 0x000fe2000f8ec03f */
[----:B------:R-:W-:-:S03]  /*5000*/  VIADD R0, R0, -UR13 ;  /* 0x8000000d00007c36 */ /* 0x000fc60008000000 */
[----:B------:R-:W-:-:S04]  /*5010*/  UISETP.NE.U32.AND UP3, UPT, UR10, 0x1, UPT ;  /* 0x000000010a00788c */ /* 0x000fc8000bf65070 */
[----:B------:R-:W-:-:S04]  /*5020*/  UISETP.GT.U32.AND UP3, UPT, UR7, 0x3, !UP3 ;  /* 0x000000030700788c */ /* 0x000fc8000df64070 */
[----:B------:R-:W-:-:S04]  /*5030*/  USEL UR10, URZ, 0x1, !UP3 ;  /* 0x000000013f0a7887 */ /* 0x000fc8000d800000 */
[----:B------:R-:W-:Y:S01]  /*5040*/  ULOP3.LUT UR4, UR10, UR4, UR11, 0x96, !UPT ;  /* 0x000000040a047292 */ /* 0x000fe2000f8e960b */
[----:B------:R-:W-:Y:S11]  /*5050*/  @P1 BRA `(.L_x_25) ;  /* 0x0000012800141947 */ /* 0x000ff60003800000 */
[----:B------:R-:W-:Y:S01]  /*5060*/  UIMAD.WIDE UR10, UR9, 0x100, URZ ;  /* 0x00000100090a78a5 */ /* 0x000fe2000f8e023f */
[----:B------:R-:W-:Y:S01]  /*5070*/  IMAD.SHL.U32 R4, R5, 0x2, RZ ;  /* 0x0000000205047824 */ /* 0x000fe200078e00ff */
[----:B------:R-:W-:Y:S01]  /*5080*/  FSETP.NEU.AND P3, PT, RZ, UR19, PT ;  /* 0x00000013ff007c0b */ /* 0x000fe2000bf6d000 */
[----:B------:R-:W-:Y:S01]  /*5090*/  ULDC.64 UR26, c[0x0][0x6c8] ;  /* 0x0001b200001a7ab9 */ /* 0x000fe20000000a00 */
[----:B------:R-:W-:Y:S01]  /*50a0*/  ISETP.GT.AND P1, PT, R231, RZ, PT ;  /* 0x000000ffe700720c */ /* 0x000fe20003f24270 */
[----:B------:R-:W-:Y:S01]  /*50b0*/  UIMAD UR9, UR11, UR26, URZ ;  /* 0x0000001a0b0972a4 */ /* 0x000fe2000f8e023f */
[----:B------:R-:W-:Y:S01]  /*50c0*/  IMAD.U32 R8, RZ, RZ, UR10 ;  /* 0x0000000aff087e24 */ /* 0x000fe2000f8e00ff */
[----:B------:R-:W-:Y:S01]  /*50d0*/  BSSY B0, `(.L_x_25) ;  /* 0x000127d000007945 */ /* 0x000fe20003800000 */
[----:B------:R-:W-:Y:S01]  /*50e0*/  IMAD.U32 R18, RZ, RZ, UR27 ;  /* 0x0000001bff127e24 */ /* 0x000fe2000f8e00ff */
[----:B------:R-:W-:Y:S02]  /*50f0*/  ISETP.GT.AND P2, PT, R0, RZ, P1 ;  /* 0x000000ff0000720c */ /* 0x000fe40000f44270 */
[----:B------:R-:W-:-:S05]  /*5100*/  LOP3.LUT R8, R8, 0x6, R4, 0xf8, !PT ;  /* 0x0000000608087812 */ /* 0x000fca00078ef804 */
[----:B------:R-:W-:-:S04]  /*5110*/  IMAD.WIDE.U32 R12, R8, UR26, R12 ;  /* 0x0000001a080c7c25 */ /* 0x000fc8000f8e000c */
[----:B------:R-:W-:-:S05]  /*5120*/  IMAD R18, R8, R18, UR9 ;  /* 0x0000000908127e24 */ /* 0x000fca000f8e0212 */
[----:B------:R-:W-:Y:S01]  /*5130*/  IADD3 R18, R13, R18, RZ ;  /* 0x000000120d127210 */ /* 0x000fe20007ffe0ff */
[----:B------:R-:W-:Y:S06]  /*5140*/  @!P3 BRA `(.L_x_26) ;  /* 0x000000d80088b947 */ /* 0x000fec0003800000 */
[----:B------:R-:W-:Y:S01]  /*5150*/  ULDC.64 UR14, c[0x0][0x6b8] ;  /* 0x0001ae00000e7ab9 */ /* 0x000fe20000000a00 */
[----:B------:R-:W-:Y:S01]  /*5160*/  ULDC.64 UR24, c[0x0][0x6b0] ;  /* 0x0001ac0000187ab9 */ /* 0x000fe20000000a00 */
[----:B------:R-:W-:Y:S02]  /*5170*/  UIMAD UR10, UR12, UR14, URZ ;  /* 0x0000000e0c0a72a4 */ /* 0x000fe4000f8e023f */
[----:B------:R-:W-:Y:S01]  /*5180*/  IMAD.U32 R10, RZ, RZ, UR14 ;  /* 0x0000000eff0a7e24 */ /* 0x000fe2000f8e00ff */
[----:B------:R-:W-:Y:S01]  /*5190*/  UIMAD UR11, UR11, UR24, URZ ;  /* 0x000000180b0b72a4 */ /* 0x000fe2000f8e023f */
[----:B------:R-:W3:Y:S01]  /*51a0*/  LDL.LU R19, [R1] ;  /* 0x0000000001137983 */ /* 0x000ee20000300800 */
[----:B------:R-:W-:Y:S02]  /*51b0*/  UIMAD UR10, UR8, UR15, UR10 ;  /* 0x0000000f080a72a4 */ /* 0x000fe4000f8e020a */
[----:B------:R-:W-:Y:S01]  /*51c0*/  IMAD.WIDE.U32 R6, R10, UR8, R2 ;  /* 0x000000080a067c25 */ /* 0x000fe2000f8e0002 */
[----:B------:R-:W-:Y:S01]  /*51d0*/  ULDC.64 UR22, c[0x0][0x6a8] ;  /* 0x0001aa0000167ab9 */ /* 0x000fe20000000a00 */
[----:B------:R-:W-:Y:S01]  /*51e0*/  ULDC.64 UR12, c[0x0][0x6c0] ;  /* 0x0001b000000c7ab9 */ /* 0x000fe20000000a00 */
[----:B------:R-:W-:Y:S01]  /*51f0*/  ISETP.GT.AND P4, PT, R0, 0x1, P1 ;  /* 0x000000010000780c */ /* 0x000fe20000f84270 */
[----:B------:R-:W-:Y:S01]  /*5200*/  IMAD.U32 R9, RZ, RZ, UR25 ;  /* 0x00000019ff097e24 */ /* 0x000fe2000f8e00ff */
[----:B------:R-:W4:Y:S01]  /*5210*/  LDL.LU R21, [R1+0x4] ;  /* 0x0000040001157983 */ /* 0x000f220000300800 */
[----:B------:R-:W-:-:S02]  /*5220*/  VIADD R5, R7, UR10 ;  /* 0x0000000a07057c36 */ /* 0x000fc40008000000 */
[----:B------:R-:W-:Y:S02]  /*5230*/  IMAD.MOV.U32 R4, RZ, RZ, R6 ;  /* 0x000000ffff047224 */ /* 0x000fe400078e0006 */
[C---:B------:R-:W-:Y:S02]  /*5240*/  IMAD R9, R8.reuse, R9, UR11 ;  /* 0x0000000b08097e24 */ /* 0x040fe4000f8e0209 */
[----:B------:R-:W-:-:S05]  /*5250*/  IMAD.WIDE.U32 R14, R8, UR24, R4 ;  /* 0x00000018080e7c25 */ /* 0x000fca000f8e0004 */
[----:B------:R-:W-:Y:S02]  /*5260*/  IADD3 R11, R15, R9, RZ ;  /* 0x000000090f0b7210 */ /* 0x000fe40007ffe0ff */
[----:B------:R-:W-:-:S04]  /*5270*/  LEA R16, P3, R14, UR22, 0x2 ;  /* 0x000000160e107c11 */ /* 0x000fc8000f8610ff */
[----:B------:R-:W-:-:S05]  /*5280*/  LEA.HI.X R17, R14, UR23, R11, 0x2, P3 ;  /* 0x000000170e117c11 */ /* 0x000fca00098f140b */
[----:B------:R0:W5:Y:S01]  /*5290*/  @P2 LDG.E.LTC128B R11, desc[UR16][R16.64] ;  /* 0x00000010100b2981 */ /* 0x000162000c1e1920 */
[----:B------:R-:W-:-:S04]  /*52a0*/  LEA R14, P3, R12, UR12, 0x2 ;  /* 0x0000000c0c0e7c11 */ /* 0x000fc8000f8610ff */
[----:B------:R-:W-:Y:S01]  /*52b0*/  LEA.HI.X R15, R12, UR13, R18, 0x2, P3 ;  /* 0x0000000d0c0f7c11 */ /* 0x000fe200098f1412 */
[----:B------:R-:W-:Y:S01]  /*52c0*/  ULDC.64 UR12, c[0x0][0x6b0] ;  /* 0x0001ac00000c7ab9 */ /* 0x000fe20000000a00 */
[----:B0-----:R-:W-:-:S04]  /*52d0*/  IMAD.U32 R16, RZ, RZ, UR24 ;  /* 0x00000018ff107e24 */ /* 0x001fc8000f8e00ff */
[----:B------:R-:W-:-:S04]  /*52e0*/  IMAD.WIDE.U32 R16, R8, R16, UR12 ;  /* 0x0000000c08107e25 */ /* 0x000fc8000f8e0010 */
[----:B------:R-:W-:Y:S01]  /*52f0*/  IMAD.IADD R20, R9, 0x1, R17 ;  /* 0x0000000109147824 */ /* 0x000fe200078e0211 */
[----:B------:R-:W-:-:S05]  /*5300*/  IADD3 R13, P3, R6, R16, RZ ;  /* 0x00000010060d7210 */ /* 0x000fca0007f7e0ff */
[----:B------:R-:W-:Y:S02]  /*5310*/  IMAD.X R18, R20, 0x1, R5, P3 ;  /* 0x0000000114127824 */ /* 0x000fe400018e0605 */
[----:B-----5:R-:W-:-:S04]  /*5320*/  FMUL R12, R11, UR19 ;  /* 0x000000130b0c7c20 */ /* 0x020fc80008400000 */
[----:B---3--:R-:W-:Y:S01]  /*5330*/  FFMA R19, R19, UR18, R12 ;  /* 0x0000001213137c23 */ /* 0x008fe2000800000c */
[----:B------:R-:W-:-:S04]  /*5340*/  LEA R12, P3, R13, UR22, 0x2 ;  /* 0x000000160d0c7c11 */ /* 0x000fc8000f8610ff */
[----:B------:R-:W-:Y:S01]  /*5350*/  LEA.HI.X R13, R13, UR23, R18, 0x2, P3 ;  /* 0x000000170d0d7c11 */ /* 0x000fe200098f1412 */
[----:B------:R-:W-:Y:S04]  /*5360*/  @P2 STG.E desc[UR16][R14.64], R19 ;  /* 0x000000130e002986 */ /* 0x000fe8000c101910 */
[----:B------:R0:W3:Y:S01]  /*5370*/  @P4 LDG.E.LTC128B R11, desc[UR16][R12.64] ;  /* 0x000000100c0b4981 */ /* 0x0000e2000c1e1920 */
[----:B------:R-:W-:Y:S01]  /*5380*/  USHF.L.U64.HI UR9, UR26, 0x2, UR27 ;  /* 0x000000021a097899 */ /* 0x000fe2000801021b */
[----:B------:R-:W-:Y:S01]  /*5390*/  BSSY B1, `(.L_x_27) ;  /* 0x0000015000017945 */ /* 0x000fe20003800000 */
[----:B0-----:R-:W-:-:S05]  /*53a0*/  IMAD.U32 R12, RZ, RZ, UR26 ;  /* 0x0000001aff0c7e24 */ /* 0x001fca000f8e00ff */
[----:B------:R-:W-:-:S04]  /*53b0*/  LEA R12, P2, R12, R14, 0x2 ;  /* 0x0000000e0c0c7211 */ /* 0x000fc800078410ff */
[----:B------:R-:W-:Y:S01]  /*53c0*/  IADD3.X R13, R15, UR9, RZ, P2, !PT ;  /* 0x000000090f0d7c10 */ /* 0x000fe200097fe4ff */
[----:B---3--:R-:W-:-:S04]  /*53d0*/  FMUL R18, R11, UR19 ;  /* 0x000000130b127c20 */ /* 0x008fc80008400000 */
[----:B----4-:R-:W-:-:S05]  /*53e0*/  FFMA R18, R21, UR18, R18 ;  /* 0x0000001215127c23 */ /* 0x010fca0008000012 */
[----:B------:R0:W-:Y:S02]  /*53f0*/  @P4 STG.E desc[UR16][R12.64], R18 ;  /* 0x000000120c004986 */ /* 0x0001e4000c101910 */
[----:B0-----:R-:W-:-:S05]  /*5400*/  IMAD.WIDE.U32 R18, R8, UR24, R2 ;  /* 0x0000001808127c25 */ /* 0x001fca000f8e0002 */
[----:B------:R-:W-:-:S03]  /*5410*/  IADD3 R19, R9, R19, RZ ;  /* 0x0000001309137210 */ /* 0x000fc60007ffe0ff */
[----:B------:R-:W-:-:S04]  /*5420*/  IMAD.WIDE.U32 R18, R10, UR8, R18 ;  /* 0x000000080a127c25 */ /* 0x000fc8000f8e0012 */
[----:B------:R-:W-:Y:S01]  /*5430*/  VIADD R19, R19, UR10 ;  /* 0x0000000a13137c36 */ /* 0x000fe20008000000 */
[----:B------:R-:W-:-:S04]  /*5440*/  LEA R22, P2, R18, UR22, 0x2 ;  /* 0x0000001612167c11 */ /* 0x000fc8000f8410ff */
[----:B------:R-:W-:Y:S02]  /*5450*/  LEA.HI.X R23, R18, UR23, R19, 0x2, P2 ;  /* 0x0000001712177c11 */ /* 0x000fe400090f1413 */
[----:B------:R-:W-:Y:S02]  /*5460*/  ISETP.GT.AND P2, PT, R231, 0x8, PT ;  /* 0x00000008e700780c */ /* 0x000fe40003f44270 */
[----:B------:R-:W-:Y:S01]  /*5470*/  IADD3 R18, P3, R2, R16, RZ ;  /* 0x0000001002127210 */ /* 0x000fe20007f7e0ff */
[----:B------:R0:W-:Y:S01]  /*5480*/  STL.64 [R1+0x258], R22 ;  /* 0x0002581601007387 */ /* 0x0001e20000100a00 */
[----:B------:R-:W-:-:S03]  /*5490*/  ISETP.GT.AND P4, PT, R0, RZ, P2 ;  /* 0x000000ff0000720c */ /* 0x000fc60001784270 */
[----:B------:R-:W-:Y:S02]  /*54a0*/  IMAD.X R19, R3, 0x1, R20, P3 ;  /* 0x0000000103137824 */ /* 0x000fe400018e0614 */
[----:B------:R-:W-:-:S08]  /*54b0*/  IMAD.WIDE.U32 R18, R10, UR8, R18 ;  /* 0x000000080a127c25 */ /* 0x000fd0000f8e0012 */
[----:B0-----:R-:W-:Y:S05]  /*54c0*/  @!P4 BRA `(.L_x_28) ;  /* 0x000000000004c947 */ /* 0x001fea0003800000 */
[----:B------:R0:W5:Y:S02]  /*54d0*/  LDG.E.LTC128B R11, desc[UR16][R22.64+0x20] ;  /* 0x00002010160b7981 */ /* 0x000164000c1e1920 */
.L_x_28:
[----:B------:R-:W-:Y:S05]  /*54e0*/  BSYNC B1 ;  /* 0x0000000000017941 */ /* 0x000fea0003800000 */
.L_x_27:
[----:B------:R-:W0:Y:S01]  /*54f0*/  LDL.LU R21, [R1+0x8] ;  /* 0x0000080001157983 */ /* 0x000e220000300800 */
[----:B-----5:R-:W-:Y:S01]  /*5500*/  FMUL R17, R11, UR19 ;  /* 0x000000130b117c20 */ /* 0x020fe20008400000 */
[----:B------:R-:W-:Y:S01]  /*5510*/  LEA R152, P3, R18, UR22, 0x2 ;  /* 0x0000001612987c11 */ /* 0x000fe2000f8610ff */
[----:B------:R-:W-:Y:S01]  /*5520*/  UIMAD UR9, UR25, 0x7, URZ ;  /* 0x00000007190978a4 */ /* 0x000fe2000f8e023f */
[----:B------:R-:W-:Y:S01]  /*5530*/  ISETP.GT.AND P5, PT, R0, 0x1, P2 ;  /* 0x000000010000780c */ /* 0x000fe200017a4270 */
[----:B------:R-:W-:Y:S01]  /*5540*/  BSSY B1, `(.L_x_29) ;  /* 0x000000c000017945 */ /* 0x000fe20003800000 */
[----:B0-----:R-:W-:Y:S01]  /*5550*/  FFMA R22, R21, UR18, R17 ;  /* 0x0000001215167c23 */ /* 0x001fe20008000011 */
[----:B------:R-:W-:Y:S02]  /*5560*/  VIADD R17, R19, UR10 ;  /* 0x0000000a13117c36 */ /* 0x000fe40008000000 */
[----:B------:R-:W-:Y:S01]  /*5570*/  IMAD.MOV.U32 R21, RZ, RZ, R20 ;  /* 0x000000ffff157224 */ /* 0x000fe200078e0014 */
[----:B------:R-:W-:Y:S01]  /*5580*/  MOV R20, R16 ;  /* 0x0000001000147202 */ /* 0x000fe20000000f00 */
[----:B------:R0:W-:Y:S01]  /*5590*/  @P4 STG.E desc[UR16][R14.64+0x20], R22 ;  /* 0x000020160e004986 */ /* 0x0001e2000c101910 */
[----:B------:R-:W-:Y:S01]  /*55a0*/  LEA.HI.X R153, R18, UR23, R17, 0x2, P3 ;  /* 0x0000001712997c11 */ /* 0x000fe200098f1411 */
[----:B------:R-:W-:-:S04]  /*55b0*/  IMAD.U32 R16, RZ, RZ, UR24 ;  /* 0x00000018ff107e24 */ /* 0x000fc8000f8e00ff */
[----:B------:R0:W-:Y:S01]  /*55c0*/  STL.64 [R1+0x250], R152 ;  /* 0x0002509801007387 */ /* 0x0001e20000100a00 */
[----:B------:R-:W-:Y:S01]  /*55d0*/  IMAD.WIDE.U32 R20, R16, 0x7, R20 ;  /* 0x0000000710147825 */ /* 0x000fe200078e0014 */
[----:B------:R-:W-:Y:S06]  /*55e0*/  @!P5 BRA `(.L_x_30) ;  /* 0x000000000004d947 */ /* 0x000fec0003800000 */
[----:B------:R1:W5:Y:S02]  /*55f0*/  LDG.E.LTC128B R11, desc[UR16][R152.64+0x20] ;  /* 0x00002010980b7981 */ /* 0x000364000c1e1920 */
.L_x_30:
[----:B------:R-:W-:Y:S05]  /*5600*/  BSYNC B1 ;  /* 0x0000000000017941 */ /* 0x000fea0003800000 */
.L_x_29:
[----:B------:R-:W3:Y:S01]  /*5610*/  LDL.LU R17, [R1+0xc] ;  /* 0x00000c0001117983 */ /* 0x000ee20000300800 */
[----:B-----5:R-:W-:Y:S01]  /*5620*/  FMUL R16, R11, UR19 ;  /* 0x000000130b107c20 */ /* 0x020fe20008400000 */
[----:B------:R-:W-:Y:S01]  /*5630*/  VIADD R21, R21, UR9 ;  /* 0x0000000915157c36 */ /* 0x000fe20008000000 */
[----:B------:R-:W-:Y:S01]  /*5640*/  ISETP.GT.AND P3, PT, R0, 0x8, P1 ;  /* 0x000000080000780c */ /* 0x000fe20000f64270 */
[----:B01----:R-:W4:Y:S01]  /*5650*/  LDL.LU R152, [R1+0x10] ;  /* 0x0000100001987983 */ /* 0x003f220000300800 */
[----:B------:R-:W-:-:S03]  /*5660*/  UIMAD UR28, UR27, 0x1c, URZ ;  /* 0x0000001c1b1c78a4 */ /* 0x000fc6000f8e023f */
[----:B------:R-:W2:Y:S01]  /*5670*/  LDL.LU R23, [R1+0x14] ;  /* 0x0000140001177983 */ /* 0x000ea20000300800 */
[----:B---3--:R-:W-:Y:S01]  /*5680*/  FFMA R19, R17, UR18, R16 ;  /* 0x0000001211137c23 */ /* 0x008fe20008000010 */
[----:B------:R-:W-:-:S04]  /*5690*/  IADD3 R17, P4, R6, R20, RZ ;  /* 0x0000001406117210 */ /* 0x000fc80007f9e0ff */
[----:B------:R0:W-:Y:S01]  /*56a0*/  @P5 STG.E desc[UR16][R12.64+0x20], R19 ;  /* 0x000020130c005986 */ /* 0x0001e2000c101910 */
[----:B------:R-:W-:Y:S01]  /*56b0*/  IMAD.X R18, R21, 0x1, R5, P4 ;  /* 0x0000000115127824 */ /* 0x000fe200020e0605 */
[----:B------:R-:W-:-:S04]  /*56c0*/  LEA R16, P4, R17, UR22, 0x2 ;  /* 0x0000001611107c11 */ /* 0x000fc8000f8810ff */
[----:B------:R-:W-:-:S05]  /*56d0*/  LEA.HI.X R17, R17, UR23, R18, 0x2, P4 ;  /* 0x0000001711117c11 */ /* 0x000fca000a0f1412 */
[----:B------:R1:W3:Y:S01]  /*56e0*/  @P3 LDG.E.LTC128B R11, desc[UR16][R16.64] ;  /* 0x00000010100b3981 */ /* 0x0002e2000c1e1920 */
[----:B------:R-:W-:Y:S01]  /*56f0*/  IADD3 R20, P4, R20, UR24, RZ ;  /* 0x0000001814147c10 */ /* 0x000fe2000ff9e0ff */
[----:B------:R-:W-:-:S03]  /*5700*/  IMAD.U32 R18, RZ, RZ, UR26 ;  /* 0x0000001aff127e24 */ /* 0x000fc6000f8e00ff */
[----:B------:R-:W-:Y:S01]  /*5710*/  IADD3.X R21, R21, UR25, RZ, P4, !PT ;  /* 0x0000001915157c10 */ /* 0x000fe2000a7fe4ff */
[----:B0-----:R-:W-:Y:S01]  /*5720*/  IMAD.WIDE.U32 R18, R18, 0x1c, R12 ;  /* 0x0000001c12127825 */ /* 0x001fe200078e000c */
[----:B-1----:R-:W-:-:S03]  /*5730*/  IADD3 R17, P4, R20, R6, RZ ;  /* 0x0000000614117210 */ /* 0x002fc60007f9e0ff */
[----:B------:R-:W-:Y:S01]  /*5740*/  VIADD R19, R19, UR28 ;  /* 0x0000001c13137c36 */ /* 0x000fe20008000000 */
[----:B------:R-:W-:Y:S02]  /*5750*/  IADD3.X R22, R21, R5, RZ, P4, !PT ;  /* 0x0000000515167210 */ /* 0x000fe400027fe4ff */
[----:B------:R-:W-:-:S04]  /*5760*/  LEA R16, P4, R17, UR22, 0x2 ;  /* 0x0000001611107c11 */ /* 0x000fc8000f8810ff */
[----:B------:R-:W-:Y:S02]  /*5770*/  LEA.HI.X R17, R17, UR23, R22, 0x2, P4 ;  /* 0x0000001711117c11 */ /* 0x000fe4000a0f1416 */
[----:B------:R-:W-:Y:S01]  /*5780*/  ISETP.GT.AND P4, PT, R0, 0x9, P1 ;  /* 0x000000090000780c */ /* 0x000fe20000f84270 */
[----:B---3--:R-:W-:-:S04]  /*5790*/  FMUL R22, R11, UR19 ;  /* 0x000000130b167c20 */ /* 0x008fc80008400000 */
[----:B----4-:R-:W-:-:S05]  /*57a0*/  FFMA R22, R152, UR18, R22 ;  /* 0x0000001298167c23 */ /* 0x010fca0008000016 */
[----:B------:R2:W-:Y:S04]  /*57b0*/  @P3 STG.E desc[UR16][R18.64], R22 ;  /* 0x0000001612003986 */ /* 0x0005e8000c101910 */
[----:B------:R-:W3:Y:S01]  /*57c0*/  @P4 LDG.E.LTC128B R11, desc[UR16][R16.64] ;  /* 0x00000010100b4981 */ /* 0x000ee2000c1e1920 */
[----:B------:R-:W-:Y:S01]  /*57d0*/  USHF.L.U32 UR21, UR26, 0x5, URZ ;  /* 0x000000051a157899 */ /* 0x000fe2000800063f */
[----:B------:R-:W-:Y:S01]  /*57e0*/  BSSY B1, `(.L_x_31) ;  /* 0x0000016000017945 */ /* 0x000fe20003800000 */
[----:B------:R-:W-:Y:S02]  /*57f0*/  USHF.L.U64.HI UR11, UR26, 0x5, UR27 ;  /* 0x000000051a0b7899 */ /* 0x000fe4000801021b */
[----:B------:R-:W-:-:S04]  /*5800*/  UIMAD.WIDE.U32 UR12, UR24, 0x7, UR12 ;  /* 0x00000007180c78a5 */ /* 0x000fc8000f8e000c */
[----:B------:R-:W-:-:S03]  /*5810*/  UIADD3 UR15, UR9, UR13, URZ ;  /* 0x0000000d090f7290 */ /* 0x000fc6000fffe03f */
[----:B------:R-:W-:Y:S01]  /*5820*/  UMOV UR14, UR12 ;  /* 0x0000000c000e7c82 */ /* 0x000fe20008000000 */
[----:B---3--:R-:W-:-:S04]  /*5830*/  FMUL R16, R11, UR19 ;  /* 0x000000130b107c20 */ /* 0x008fc80008400000 */
[----:B--2---:R-:W-:Y:S01]  /*5840*/  FFMA R22, R23, UR18, R16 ;  /* 0x0000001217167c23 */ /* 0x004fe20008000010 */
[----:B------:R-:W-:-:S04]  /*5850*/  IADD3 R16, P3, R12, UR21, RZ ;  /* 0x000000150c107c10 */ /* 0x000fc8000ff7e0ff */
[----:B------:R-:W-:-:S05]  /*5860*/  IADD3.X R17, R13, UR11, RZ, P3, !PT ;  /* 0x0000000b0d117c10 */ /* 0x000fca0009ffe4ff */
[----:B------:R0:W-:Y:S02]  /*5870*/  @P4 STG.E desc[UR16][R16.64], R22 ;  /* 0x0000001610004986 */ /* 0x0001e4000c101910 */
[----:B0-----:R-:W-:-:S04]  /*5880*/  IMAD.U32 R22, RZ, RZ, UR24 ;  /* 0x00000018ff167e24 */ /* 0x001fc8000f8e00ff */
[----:B------:R-:W-:-:S03]  /*5890*/  IMAD.WIDE.U32 R22, R8, R22, UR14 ;  /* 0x0000000e08167e25 */ /* 0x000fc6000f8e0016 */
[----:B------:R-:W-:-:S04]  /*58a0*/  IADD3 R22, P3, R2, R22, RZ ;  /* 0x0000001602167210 */ /* 0x000fc80007f7e0ff */
[----:B------:R-:W-:-:S03]  /*58b0*/  IADD3.X R23, R3, R9, R23, P3, !PT ;  /* 0x0000000903177210 */ /* 0x000fc60001ffe417 */
[----:B------:R-:W-:-:S04]  /*58c0*/  IMAD.WIDE.U32 R22, R10, UR8, R22 ;  /* 0x000000080a167c25 */ /* 0x000fc8000f8e0016 */
[----:B------:R-:W-:Y:S01]  /*58d0*/  VIADD R23, R23, UR10 ;  /* 0x0000000a17177c36 */ /* 0x000fe20008000000 */
[----:B------:R-:W-:-:S04]  /*58e0*/  LEA R152, P3, R22, UR22, 0x2 ;  /* 0x0000001616987c11 */ /* 0x000fc8000f8610ff */
[----:B------:R-:W-:Y:S02]  /*58f0*/  LEA.HI.X R153, R22, UR23, R23, 0x2, P3 ;  /* 0x0000001716997c11 */ /* 0x000fe400098f1417 */
[----:B------:R-:W-:-:S03]  /*5900*/  ISETP.GT.AND P3, PT, R0, 0x8, P2 ;  /* 0x000000080000780c */ /* 0x000fc60001764270 */
[----:B------:R0:W-:Y:S10]  /*5910*/  STL.64 [R1+0x248], R152 ;  /* 0x0002489801007387 */ /* 0x0001f40000100a00 */
[----:B------:R-:W-:Y:S05]  /*5920*/  @!P3 BRA `(.L_x_32) ;  /* 0x000000000004b947 */ /* 0x000fea0003800000 */
[----:B------:R1:W5:Y:S02]  /*5930*/  LDG.E.LTC128B R11, desc[UR16][R152.64+0x20] ;  /* 0x00002010980b7981 */ /* 0x000364000c1e1920 */
.L_x_32:
[----:B------:R-:W-:Y:S05]  /*5940*/  BSYNC B1 ;  /* 0x0000000000017941 */ /* 0x000fea0003800000 */
.L_x_31:
[----:B------:R-:W2:Y:S01]  /*5950*/  LDL.LU R23, [R1+0x18] ;  /* 0x0000180001177983 */ /* 0x000ea20000300800 */
[----:B-----5:R-:W-:Y:S01]  /*5960*/  FMUL R22, R11, UR19 ;  /* 0x000000130b167c20 */ /* 0x020fe20008400000 */
[----:B------:R-:W-:Y:S01]  /*5970*/  UIADD3 UR12, UP0, UR12, UR24, URZ ;  /* 0x000000180c0c7290 */ /* 0x000fe2000ff1e03f */
[----:B------:R-:W-:Y:S01]  /*5980*/  ISETP.GT.AND P5, PT, R0, 0x9, P2 ;  /* 0x000000090000780c */ /* 0x000fe200017a4270 */
[----:B------:R-:W-:Y:S02]  /*5990*/  BSSY B1, `(.L_x_33) ;  /* 0x0000011000017945 */ /* 0x000fe40003800000 */
[----:B------:R-:W-:Y:S01]  /*59a0*/  UIADD3.X UR13, UR15, UR25, URZ, UP0, !UPT ;  /* 0x000000190f0d7290 */ /* 0x000fe200087fe43f */
[----:B--2---:R-:W-:-:S05]  /*59b0*/  FFMA R22, R23, UR18, R22 ;  /* 0x0000001217167c23 */ /* 0x004fca0008000016 */
[----:B------:R2:W-:Y:S02]  /*59c0*/  @P3 STG.E desc[UR16][R18.64+0x20], R22 ;  /* 0x0000201612003986 */ /* 0x0005e4000c101910 */
[----:B--2---:R-:W-:-:S04]  /*59d0*/  IMAD.U32 R18, RZ, RZ, UR24 ;  /* 0x00000018ff127e24 */ /* 0x004fc8000f8e00ff */
[----:B------:R-:W-:-:S03]  /*59e0*/  IMAD.WIDE.U32 R18, R8, R18, UR12 ;  /* 0x0000000c08127e25 */ /* 0x000fc6000f8e0012 */
[----:B------:R-:W-:-:S04]  /*59f0*/  IADD3 R18, P3, R2, R18, RZ ;  /* 0x0000001202127210 */ /* 0x000fc80007f7e0ff */
[----:B------:R-:W-:-:S03]  /*5a00*/  IADD3.X R19, R3, R9, R19, P3, !PT ;  /* 0x0000000903137210 */ /* 0x000fc60001ffe413 */
[----:B------:R-:W-:-:S05]  /*5a10*/  IMAD.WIDE.U32 R18, R10, UR8, R18 ;  /* 0x000000080a127c25 */ /* 0x000fca000f8e0012 */
[----:B------:R-:W-:Y:S02]  /*5a20*/  IADD3 R19, R19, UR10, RZ ;  /* 0x0000000a13137c10 */ /* 0x000fe4000fffe0ff */
[----:B01----:R-:W-:-:S04]  /*5a30*/  LEA R152, P3, R18, UR22, 0x2 ;  /* 0x0000001612987c11 */ /* 0x003fc8000f8610ff */
[----:B------:R-:W-:Y:S01]  /*5a40*/  LEA.HI.X R153, R18, UR23, R19, 0x2, P3 ;  /* 0x0000001712997c11 */ /* 0x000fe200098f1413 */
[----:B------:R-:W-:-:S04]  /*5a50*/  IMAD.U32 R18, RZ, RZ, UR24 ;  /* 0x00000018ff127e24 */ /* 0x000fc8000f8e00ff */
[----:B------:R0:W-:Y:S01]  /*5a60*/  STL.64 [R1+0x240], R152 ;  /* 0x0002409801007387 */ /* 0x0001e20000100a00 */
[----:B------:R-:W-:Y:S01]  /*5a70*/  IMAD.WIDE.U32 R20, R18, 0x7, R20 ;  /* 0x0000000712147825 */ /* 0x000fe200078e0014 */
[----:B------:R-:W-:Y:S06]  /*5a80*/  @!P5 BRA `(.L_x_34) ;  /* 0x000000000004d947 */ /* 0x000fec0003800000 */
[----:B------:R1:W5:Y:S02]  /*5a90*/  LDG.E.LTC128B R11, desc[UR16][R152.64+0x20] ;  /* 0x00002010980b7981 */ /* 0x000364000c1e1920 */
.L_x_34:
[----:B------:R-:W-:Y:S05]  /*5aa0*/  BSYNC B1 ;  /* 0x0000000000017941 */ /* 0x000fea0003800000 */
.L_x_33:
[----:B------:R-:W2:Y:S01]  /*5ab0*/  LDL.LU R19, [R1+0x1c] ;  /* 0x00001c0001137983 */ /* 0x000ea20000300800 */
[----:B-----5:R-:W-:Y:S01]  /*5ac0*/  FMUL R18, R11, UR19 ;  /* 0x000000130b127c20 */ /* 0x020fe20008400000 */
[----:B------:R-:W-:Y:S01]  /*5ad0*/  VIADD R21, R21, UR9 ;  /* 0x0000000915157c36 */ /* 0x000fe20008000000 */
[----:B------:R-:W-:Y:S01]  /*5ae0*/  ISETP.GT.AND P3, PT, R0, 0x10, P1 ;  /* 0x000000100000780c */ /* 0x000fe20000f64270 */
[----:B01----:R-:W3:Y:S01]  /*5af0*/  LDL.LU R152, [R1+0x20] ;  /* 0x0000200001987983 */ /* 0x003ee20000300800 */
[----:B--2---:R-:W-:Y:S01]  /*5b00*/  FFMA R23, R19, UR18, R18 ;  /* 0x0000001213177c23 */ /* 0x004fe20008000012 */
[----:B------:R-:W-:-:S04]  /*5b10*/  IADD3 R19, P4, R6, R20, RZ ;  /* 0x0000001406137210 */ /* 0x000fc80007f9e0ff */
[----:B------:R0:W-:Y:S01]  /*5b20*/  @P5 STG.E desc[UR16][R16.64+0x20], R23 ;  /* 0x0000201710005986 */ /* 0x0001e2000c101910 */
[----:B------:R-:W-:Y:S01]  /*5b30*/  IMAD.X R22, R21, 0x1, R5, P4 ;  /* 0x0000000115167824 */ /* 0x000fe200020e0605 */
[----:B------:R-:W-:-:S04]  /*5b40*/  LEA R18, P4, R19, UR22, 0x2 ;  /* 0x0000001613127c11 */ /* 0x000fc8000f8810ff */
[----:B------:R-:W-:-:S05]  /*5b50*/  LEA.HI.X R19, R19, UR23, R22, 0x2, P4 ;  /* 0x0000001713137c11 */ /* 0x000fca000a0f1416 */
[----:B------:R1:W2:Y:S01]  /*5b60*/  @P3 LDG.E.LTC128B R11, desc[UR16][R18.64] ;  /* 0x00000010120b3981 */ /* 0x0002a2000c1e1920 */
[----:B------:R-:W-:Y:S01]  /*5b70*/  IADD3 R20, P4, R20, UR24, RZ ;  /* 0x0000001814147c10 */ /* 0x000fe2000ff9e0ff */
[----:B------:R-:W-:Y:S03]  /*5b80*/  BSSY B1, `(.L_x_35) ;  /* 0x000000f000017945 */ /* 0x000fe60003800000 */
[----:B------:R-:W-:Y:S02]  /*5b90*/  IADD3.X R21, R21, UR25, RZ, P4, !PT ;  /* 0x0000001915157c10 */ /* 0x000fe4000a7fe4ff */
[----:B0-----:R-:W-:Y:S01]  /*5ba0*/  IADD3 R23, P4, R20, R6, RZ ;  /* 0x0000000614177210 */ /* 0x001fe20007f9e0ff */
[----:B-1----:R-:W-:-:S04]  /*5bb0*/  IMAD.U32 R18, RZ, RZ, UR26 ;  /* 0x0000001aff127e24 */ /* 0x002fc8000f8e00ff */
[----:B------:R-:W-:-:S05]  /*5bc0*/  IMAD.WIDE.U32 R18, R18, 0x1c, R16 ;  /* 0x0000001c12127825 */ /* 0x000fca00078e0010 */
[----:B------:R-:W-:Y:S01]  /*5bd0*/  IADD3 R19, R19, UR28, RZ ;  /* 0x0000001c13137c10 */ /* 0x000fe2000fffe0ff */
[----:B--2---:R-:W-:-:S04]  /*5be0*/  FMUL R22, R11, UR19 ;  /* 0x000000130b167c20 */ /* 0x004fc80008400000 */
[----:B---3--:R-:W-:Y:S01]  /*5bf0*/  FFMA R22, R152, UR18, R22 ;  /* 0x0000001298167c23 */ /* 0x008fe20008000016 */
[----:B------:R-:W-:-:S04]  /*5c00*/  IMAD.X R152, R21, 0x1, R5, P4 ;  /* 0x0000000115987824 */ /* 0x000fc800020e0605 */
[----:B------:R0:W-:Y:S01]  /*5c10*/  @P3 STG.E desc[UR16][R18.64], R22 ;  /* 0x0000001612003986 */ /* 0x0001e2000c101910 */
[----:B------:R-:W-:Y:S02]  /*5c20*/  ISETP.GT.AND P3, PT, R0, 0x11, P1 ;  /* 0x000000110000780c */ /* 0x000fe40000f64270 */
[----:B0-----:R-:W-:-:S04]  /*5c30*/  LEA R22, P4, R23, UR22, 0x2 ;  /* 0x0000001617167c11 */ /* 0x001fc8000f8810ff */
[----:B------:R-:W-:-:S07]  /*5c40*/  LEA.HI.X R23, R23, UR23, R152, 0x2, P4 ;  /* 0x0000001717177c11 */ /* 0x000fce000a0f1498 */
[----:B------:R-:W-:Y:S05]  /*5c50*/  @!P3 BRA `(.L_x_36) ;  /* 0x000000000004b947 */ /* 0x000fea0003800000 */
[----:B------:R0:W5:Y:S02]  /*5c60*/  LDG.E.LTC128B R11, desc[UR16][R22.64] ;  /* 0x00000010160b7981 */ /* 0x000164000c1e1920 */
.L_x_36:
[----:B------:R-:W-:Y:S05]  /*5c70*/  BSYNC B1 ;  /* 0x0000000000017941 */ /* 0x000fea0003800000 */
.L_x_35:
[----:B0-----:R-:W2:Y:S01]  /*5c80*/  LDL.LU R23, [R1+0x24] ;  /* 0x0000240001177983 */ /* 0x001ea20000300800 */
[----:B------:R-:W-:Y:S01]  /*5c90*/  IADD3 R16, P4, R16, UR21, RZ ;  /* 0x0000001510107c10 */ /* 0x000fe2000ff9e0ff */
[----:B-----5:R-:W-:Y:S01]  /*5ca0*/  FMUL R22, R11, UR19 ;  /* 0x000000130b167c20 */ /* 0x020fe20008400000 */
[----:B------:R-:W-:Y:S01]  /*5cb0*/  UIMAD.WIDE.U32 UR14, UR24, 0x7, UR14 ;  /* 0x00000007180e78a5 */ /* 0x000fe2000f8e000e */
[----:B------:R-:W-:Y:S01]  /*5cc0*/  BSSY B1, `(.L_x_37) ;  /* 0x0000012000017945 */ /* 0x000fe20003800000 */
[----:B------:R-:W-:Y:S02]  /*5cd0*/  IADD3.X R17, R17, UR11, RZ, P4, !PT ;  /* 0x0000000b11117c10 */ /* 0x000fe4000a7fe4ff */
[----:B------:R-:W-:-:S04]  /*5ce0*/  UIADD3 UR14, UP0, UR14, UR24, URZ ;  /* 0x000000180e0e7290 */ /* 0x000fc8000ff1e03f */
[----:B------:R-:W-:Y:S01]  /*5cf0*/  UIADD3.X UR15, UR25, UR9, UR15, UP0, !UPT ;  /* 0x00000009190f7290 */ /* 0x000fe200087fe40f */
[----:B--2---:R-:W-:-:S05]  /*5d00*/  FFMA R22, R23, UR18, R22 ;  /* 0x0000001217167c23 */ /* 0x004fca0008000016 */
        /* <DEDUP_REMOVED lines=13> */
.L_x_38:
[----:B------:R-:W-:Y:S05]  /*5de0*/  BSYNC B1 ;  /* 0x0000000000017941 */ /* 0x000fea0003800000 */
.L_x_37:
[----:B------:R-:W2:Y:S01]  /*5df0*/  LDL.LU R23, [R1+0x28] ;  /* 0x0000280001177983 */ /* 0x000ea20000300800 */
[----:B-----5:R-:W-:Y:S01]  /*5e00*/  FMUL R22, R11, UR19 ;  /* 0x000000130b167c20 */ /* 0x020fe20008400000 */
[----:B------:R-:W-:Y:S01]  /*5e10*/  UIMAD.WIDE.U32 UR12, UR24, 0x7, UR12 ;  /* 0x00000007180c78a5 */ /* 0x000fe2000f8e000c */
[----:B------:R-:W-:Y:S01]  /*5e20*/  ISETP.GT.AND P5, PT, R0, 0x11, P2 ;  /* 0x000000110000780c */ /* 0x000fe200017a4270 */
[----:B------:R-:W-:Y:S02]  /*5e30*/  BSSY B1, `(.L_x_39) ;  /* 0x0000012000017945 */ /* 0x000fe40003800000 */
[----:B------:R-:W-:-:S04]  /*5e40*/  UIADD3 UR12, UP0, UR12, UR24, URZ ;  /* 0x000000180c0c7290 */ /* 0x000fc8000ff1e03f */
[----:B------:R-:W-:Y:S01]  /*5e50*/  UIADD3.X UR13, UR25, UR9, UR13, UP0, !UPT ;  /* 0x00000009190d7290 */ /* 0x000fe200087fe40d */
        /* <DEDUP_REMOVED lines=15> */
.L_x_40:
[----:B------:R-:W-:Y:S05]  /*5f50*/  BSYNC B1 ;  /* 0x0000000000017941 */ /* 0x000fea0003800000 */
.L_x_39:
        /* <DEDUP_REMOVED lines=28> */
.L_x_42:
[----:B------:R-:W-:Y:S05]  /*6120*/  BSYNC B1 ;  /* 0x0000000000017941 */ /* 0x000fea0003800000 */
.L_x_41:
        /* <DEDUP_REMOVED lines=22> */
.L_x_44:
[----:B------:R-:W-:Y:S05]  /*6290*/  BSYNC B1 ;  /* 0x0000000000017941 */ /* 0x000fea0003800000 */
.L_x_43:
        /* <DEDUP_REMOVED lines=22> */
.L_x_46:
[----:B------:R-:W-:Y:S05]  /*6400*/  BSYNC B1 ;  /* 0x0000000000017941 */ /* 0x000fea0003800000 */
.L_x_45:
        /* <DEDUP_REMOVED lines=28> */
.L_x_48:
[----:B------:R-:W-:Y:S05]  /*65d0*/  BSYNC B1 ;  /* 0x0000000000017941 */ /* 0x000fea0003800000 */
.L_x_47:
        /* <DEDUP_REMOVED lines=22> */
.L_x_50:
[----:B------:R-:W-:Y:S05]  /*6740*/  BSYNC B1 ;  /* 0x0000000000017941 */ /* 0x000fea0003800000 */
.L_x_49:
        /* <DEDUP_REMOVED lines=22> */
.L_x_52:
[----:B------:R-:W-:Y:S05]  /*68b0*/  BSYNC B1 ;  /* 0x0000000000017941 */ /* 0x000fea0003800000 */
.L_x_51:
        /* <DEDUP_REMOVED lines=28> */
.L_x_54:
[----:B------:R-:W-:Y:S05]  /*6a80*/  BSYNC B1 ;  /* 0x0000000000017941 */ /* 0x000fea0003800000 */
.L_x_53:
        /* <DEDUP_REMOVED lines=22> */
.L_x_56:
[----:B------:R-:W-:Y:S05]  /*6bf0*/  BSYNC B1 ;  /* 0x0000000000017941 */ /* 0x000fea0003800000 */
.L_x_55:
        /* <DEDUP_REMOVED lines=22> */
.L_x_58:
[----:B------:R-:W-:Y:S05]  /*6d60*/  BSYNC B1 ;  /* 0x0000000000017941 */ /* 0x000fea0003800000 */
.L_x_57:
        /* <DEDUP_REMOVED lines=28> */
.L_x_60:
[----:B------:R-:W-:Y:S05]  /*6f30*/  BSYNC B1 ;  /* 0x0000000000017941 */ /* 0x000fea0003800000 */
.L_x_59:
        /* <DEDUP_REMOVED lines=22> */
.L_x_62:
[----:B------:R-:W-:Y:S05]  /*70a0*/  BSYNC B1 ;  /* 0x0000000000017941 */ /* 0x000fea0003800000 */
.L_x_61:
        /* <DEDUP_REMOVED lines=22> */
.L_x_64:
[----:B------:R-:W-:Y:S05]  /*7210*/  BSYNC B1 ;  /* 0x0000000000017941 */ /* 0x000fea0003800000 */
.L_x_63:
        /* <DEDUP_REMOVED lines=28> */
.L_x_66:
[----:B------:R-:W-:Y:S05]  /*73e0*/  BSYNC B1 ;  /* 0x0000000000017941 */ /* 0x000fea0003800000 */
.L_x_65:
        /* <DEDUP_REMOVED lines=22> */
.L_x_68:
[----:B------:R-:W-:Y:S05]  /*7550*/  BSYNC B1 ;  /* 0x0000000000017941 */ /* 0x000fea0003800000 */
.L_x_67:
        /* <DEDUP_REMOVED lines=22> */
.L_x_70:
[----:B------:R-:W-:Y:S05]  /*76c0*/  BSYNC B1 ;  /* 0x0000000000017941 */ /* 0x000fea0003800000 */
.L_x_69:
        /* <DEDUP_REMOVED lines=28> */
.L_x_72:
[----:B------:R-:W-:Y:S05]  /*7890*/  BSYNC B1 ;  /* 0x0000000000017941 */ /* 0x000fea0003800000 */
.L_x_71:
        /* <DEDUP_REMOVED lines=22> */
.L_x_74:
[----:B------:R-:W-:Y:S05]  /*7a00*/  BSYNC B1 ;  /* 0x0000000000017941 */ /* 0x000fea0003800000 */
.L_x_73:
        /* <DEDUP_REMOVED lines=22> */
.L_x_76:
[----:B------:R-:W-:Y:S05]  /*7b70*/  BSYNC B1 ;  /* 0x0000000000017941 */ /* 0x000fea0003800000 */
.L_x_75:
        /* <DEDUP_REMOVED lines=28> */
.L_x_78:
[----:B------:R-:W-:Y:S05]  /*7d40*/  BSYNC B1 ;  /* 0x0000000000017941 */ /* 0x000fea0003800000 */
.L_x_77:
        /* <DEDUP_REMOVED lines=19> */
[----:B------:R0:W-:Y:S10]  /*7e80*/  STL.64 [R1], R152 ;  /* 0x0000009801007387 */ /* 0x0001f40000100a00 */
[----:B------:R-:W-:Y:S05]  /*7e90*/  @!P3 BRA `(.L_x_80) ;  /* 0x000000000004b947 */ /* 0x000fea0003800000 */
[----:B------:R1:W5:Y:S02]  /*7ea0*/  LDG.E.LTC128B R11, desc[UR16][R152.64+0x20] ;  /* 0x00002010980b7981 */ /* 0x000364000c1e1920 */
.L_x_80:
[----:B------:R-:W-:Y:S05]  /*7eb0*/  BSYNC B1 ;  /* 0x0000000000017941 */ /* 0x000fea0003800000 */
.L_x_79:
        /* <DEDUP_REMOVED lines=15> */
[----:B------:R-:W-:-:S04]  /*7fb0*/  LEA R236, P3, R18, UR22, 0x2 ;  /* 0x0000001612ec7c11 */ /* 0x000fc8000f8610ff */
[----:B------:R-:W-:Y:S01]  /*7fc0*/  LEA.HI.X R237, R18, UR23, R19, 0x2, P3 ;  /* 0x0000001712ed7c11 */ /* 0x000fe200098f1413 */
[----:B------:R-:W-:-:S04]  /*7fd0*/  IMAD.U32 R18, RZ, RZ, UR24 ;  /* 0x00000018ff127e24 */ /* 0x000fc8000f8e00ff */
[----:B------:R-:W-:Y:S01]  /*7fe0*/  IMAD.WIDE.U32 R20, R18, 0x7, R20 ;  /* 0x0000000712147825 */ /* 0x000fe200078e0014 */
[----:B------:R-:W-:Y:S06]  /*7ff0*/  @!P5 BRA `(.L_x_82) ;  /* 0x000000000004d947 */ /* 0x000fec0003800000 */
[----:B------:R2:W5:Y:S02]  /*8000*/  LDG.E.LTC128B R11, desc[UR16][R236.64+0x20] ;  /* 0x00002010ec0b7981 */ /* 0x000564000c1e1920 */
.L_x_82:
[----:B------:R-:W-:Y:S05]  /*8010*/  BSYNC B1 ;  /* 0x0000000000017941 */ /* 0x000fea0003800000 */
.L_x_81:
[----:B------:R-:W3:Y:S01]  /*8020*/  LDL.LU R19, [R1+0x9c] ;  /* 0x00009c0001137983 */ /* 0x000ee20000300800 */
[----:B-----5:R-:W-:Y:S01]  /*8030*/  FMUL R18, R11, UR19 ;  /* 0x000000130b127c20 */ /* 0x020fe20008400000 */
[----:B------:R-:W-:Y:S01]  /*8040*/  VIADD R21, R21, UR9 ;  /* 0x0000000915157c36 */ /* 0x000fe20008000000 */
[----:B------:R-:W-:Y:S01]  /*8050*/  ISETP.GT.AND P3, PT, R0, 0x50, P1 ;  /* 0x000000500000780c */ /* 0x000fe20000f64270 */
[----:B01----:R-:W4:Y:S01]  /*8060*/  LDL.LU R152, [R1+0xa0] ;  /* 0x0000a00001987983 */ /* 0x003f220000300800 */
        /* <DEDUP_REMOVED lines=8> */
[----:B------:R-:W-:Y:S03]  /*80f0*/  BSSY B1, `(.L_x_83) ;  /* 0x000000f000017945 */ /* 0x000fe60003800000 */
[----:B------:R-:W-:Y:S02]  /*8100*/  IADD3.X R21, R21, UR25, RZ, P4, !PT ;  /* 0x0000001915157c10 */ /* 0x000fe4000a7fe4ff */
[----:B0-----:R-:W-:Y:S01]  /*8110*/  IADD3 R23, P4, R20, R6, RZ ;  /* 0x0000000614177210 */ /* 0x001fe20007f9e0ff */
[----:B-1----:R-:W-:-:S04]  /*8120*/  IMAD.U32 R18, RZ, RZ, UR26 ;  /* 0x0000001aff127e24 */ /* 0x002fc8000f8e00ff */
[----:B------:R-:W-:-:S05]  /*8130*/  IMAD.WIDE.U32 R18, R18, 0x1c, R16 ;  /* 0x0000001c12127825 */ /* 0x000fca00078e0010 */
[----:B------:R-:W-:Y:S01]  /*8140*/  IADD3 R19, R19, UR28, RZ ;  /* 0x0000001c13137c10 */ /* 0x000fe2000fffe0ff */
[----:B---3--:R-:W-:-:S04]  /*8150*/  FMUL R22, R11, UR19 ;  /* 0x000000130b167c20 */ /* 0x008fc80008400000 */
[----:B----4-:R-:W-:Y:S01]  /*8160*/  FFMA R22, R152, UR18, R22 ;  /* 0x0000001298167c23 */ /* 0x010fe20008000016 */
[----:B------:R-:W-:-:S04]  /*8170*/  IMAD.X R152, R21, 0x1, R5, P4 ;  /* 0x0000000115987824 */ /* 0x000fc800020e0605 */
[----:B------:R0:W-:Y:S01]  /*8180*/  @P3 STG.E desc[UR16][R18.64], R22 ;  /* 0x0000001612003986 */ /* 0x0001e2000c101910 */
[----:B------:R-:W-:Y:S02]  /*8190*/  ISETP.GT.AND P3, PT, R0, 0x51, P1 ;  /* 0x000000510000780c */ /* 0x000fe40000f64270 */
[----:B0-----:R-:W-:-:S04]  /*81a0*/  LEA R22, P4, R23, UR22, 0x2 ;  /* 0x0000001617167c11 */ /* 0x001fc8000f8810ff */
[----:B------:R-:W-:-:S07]  /*81b0*/  LEA.HI.X R23, R23, UR23, R152, 0x2, P4 ;  /* 0x0000001717177c11 */ /* 0x000fce000a0f1498 */
[----:B------:R-:W-:Y:S05]  /*81c0*/  @!P3 BRA `(.L_x_84) ;  /* 0x000000000004b947 */ /* 0x000fea0003800000 */
[----:B------:R0:W5:Y:S02]  /*81d0*/  LDG.E.LTC128B R11, desc[UR16][R22.64] ;  /* 0x00000010160b7981 */ /* 0x000164000c1e1920 */
.L_x_84:
[----:B------:R-:W-:Y:S05]  /*81e0*/  BSYNC B1 ;  /* 0x0000000000017941 */ /* 0x000fea0003800000 */
.L_x_83:
[----:B0-----:R-:W3:Y:S01]  /*81f0*/  LDL.LU R23, [R1+0xa4] ;  /* 0x0000a40001177983 */ /* 0x001ee20000300800 */
[----:B------:R-:W-:Y:S01]  /*8200*/  IADD3 R16, P4, R16, UR21, RZ ;  /* 0x0000001510107c10 */ /* 0x000fe2000ff9e0ff */
[----:B-----5:R-:W-:Y:S01]  /*8210*/  FMUL R22, R11, UR19 ;  /* 0x000000130b167c20 */ /* 0x020fe20008400000 */
[----:B------:R-:W-:Y:S01]  /*8220*/  UIMAD.WIDE.U32 UR14, UR24, 0x7, UR14 ;  /* 0x00000007180e78a5 */ /* 0x000fe2000f8e000e */
[----:B------:R-:W-:Y:S01]  /*8230*/  BSSY B1, `(.L_x_85) ;  /* 0x0000011000017945 */ /* 0x000fe20003800000 */
[----:B------:R-:W-:Y:S02]  /*8240*/  IADD3.X R17, R17, UR11, RZ, P4, !PT ;  /* 0x0000000b11117c10 */ /* 0x000fe4000a7fe4ff */
[----:B------:R-:W-:-:S04]  /*8250*/  UIADD3 UR14, UP0, UR14, UR24, URZ ;  /* 0x000000180e0e7290 */ /* 0x000fc8000ff1e03f */
[----:B------:R-:W-:Y:S01]  /*8260*/  UIADD3.X UR15, UR25, UR9, UR15, UP0, !UPT ;  /* 0x00000009190f7290 */ /* 0x000fe200087fe40f */
[----:B---3--:R-:W-:-:S05]  /*8270*/  FFMA R22, R23, UR18, R22 ;  /* 0x0000001217167c23 */ /* 0x008fca0008000016 */
        /* <DEDUP_REMOVED lines=9> */
[----:B------:R-:W-:-:S13]  /*8310*/  ISETP.GT.AND P3, PT, R0, 0x50, P2 ;  /* 0x000000500000780c */ /* 0x000fda0001764270 */
[----:B------:R-:W-:Y:S05]  /*8320*/  @!P3 BRA `(.L_x_86) ;  /* 0x000000000004b947 */ /* 0x000fea0003800000 */
[----:B------:R0:W5:Y:S02]  /*8330*/  LDG.E.LTC128B R11, desc[UR16][R234.64+0x20] ;  /* 0x00002010ea0b7981 */ /* 0x000164000c1e1920 */
.L_x_86:
[----:B------:R-:W-:Y:S05]  /*8340*/  BSYNC B1 ;  /* 0x0000000000017941 */ /* 0x000fea0003800000 */
.L_x_85:
[----:B------:R-:W3:Y:S01]  /*8350*/  LDL.LU R23, [R1+0xa8] ;  /* 0x0000a80001177983 */ /* 0x000ee20000300800 */
[----:B-----5:R-:W-:Y:S01]  /*8360*/  FMUL R22, R11, UR19 ;  /* 0x000000130b167c20 */ /* 0x020fe20008400000 */
[----:B------:R-:W-:Y:S01]  /*8370*/  UIMAD.WIDE.U32 UR12, UR24, 0x7, UR12 ;  /* 0x00000007180c78a5 */ /* 0x000fe2000f8e000c */
[----:B------:R-:W-:Y:S01]  /*8380*/  ISETP.GT.AND P5, PT, R0, 0x51, P2 ;  /* 0x000000510000780c */ /* 0x000fe200017a4270 */
[----:B------:R-:W-:Y:S02]  /*8390*/  BSSY B1, `(.L_x_87) ;  /* 0x0000011000017945 */ /* 0x000fe40003800000 */
[----:B------:R-:W-:-:S04]  /*83a0*/  UIADD3 UR12, UP0, UR12, UR24, URZ ;  /* 0x000000180c0c7290 */ /* 0x000fc8000ff1e03f */
[----:B------:R-:W-:Y:S01]  /*83b0*/  UIADD3.X UR13, UR25, UR9, UR13, UP0, !UPT ;  /* 0x00000009190d7290 */ /* 0x000fe200087fe40d */
[----:B---3--:R-:W-:-:S05]  /*83c0*/  FFMA R22, R23, UR18, R22 ;  /* 0x0000001217167c23 */ /* 0x008fca0008000016 */
[----:B------:R1:W-:Y:S02]  /*83d0*/  @P3 STG.E desc[UR16][R18.64+0x20], R22 ;  /* 0x0000201612003986 */ /* 0x0003e4000c101910 */
[----:B-1----:R-:W-:-:S04]  /*83e0*/  IMAD.U32 R18, RZ, RZ, UR24 ;  /* 0x00000018ff127e24 */ /* 0x002fc8000f8e00ff */
        /* <DEDUP_REMOVED lines=11> */
.L_x_88:
[----:B------:R-:W-:Y:S05]  /*84a0*/  BSYNC B1 ;  /* 0x0000000000017941 */ /* 0x000fea0003800000 */
.L_x_87:
[----:B------:R-:W3:Y:S01]  /*84b0*/  LDL.LU R18, [R1+0xac] ;  /* 0x0000ac0001127983 */ /* 0x000ee20000300800 */
[----:B------:R-:W-:Y:S01]  /*84c0*/  IADD3 R19, P4, R6, R20, RZ ;  /* 0x0000001406137210 */ /* 0x000fe20007f9e0ff */
[----:B-----5:R-:W-:Y:S01]  /*84d0*/  FMUL R23, R11, UR19 ;  /* 0x000000130b177c20 */ /* 0x020fe20008400000 */
[----:B------:R-:W-:Y:S01]  /*84e0*/  VIADD R21, R21, UR9 ;  /* 0x0000000915157c36 */ /* 0x000fe20008000000 */
[----:B------:R-:W-:Y:S01]  /*84f0*/  ISETP.GT.AND P3, PT, R0, 0x58, P1 ;  /* 0x000000580000780c */ /* 0x000fe20000f64270 */
[----:B------:R-:W4:Y:S02]  /*8500*/  LDL.LU R152, [R1+0xb0] ;  /* 0x0000b00001987983 */ /* 0x000f240000300800 */
[----:B------:R-:W-:Y:S02]  /*8510*/  IMAD.X R22, R21, 0x1, R5, P4 ;  /* 0x0000000115167824 */ /* 0x000fe400020e0605 */
[----:B---3--:R-:W-:Y:S01]  /*8520*/  FFMA R23, R18, UR18, R23 ;  /* 0x0000001212177c23 */ /* 0x008fe20008000017 */
[----:B------:R-:W-:-:S04]  /*8530*/  LEA R18, P4, R19, UR22, 0x2 ;  /* 0x0000001613127c11 */ /* 0x000fc8000f8810ff */
[----:B------:R-:W-:Y:S01]  /*8540*/  LEA.HI.X R19, R19, UR23, R22, 0x2, P4 ;  /* 0x0000001713137c11 */ /* 0x000fe2000a0f1416 */
[----:B------:R3:W-:Y:S04]  /*8550*/  @P5 STG.E desc[UR16][R16.64+0x20], R23 ;  /* 0x0000201710005986 */ /* 0x0007e8000c101910 */
[----:B------:R0:W2:Y:S01]  /*8560*/  @P3 LDG.E.LTC128B R11, desc[UR16][R18.64] ;  /* 0x00000010120b3981 */ /* 0x0000a2000c1e1920 */
[----:B------:R-:W-:Y:S01]  /*8570*/  IADD3 R20, P4, R20, UR24, RZ ;  /* 0x0000001814147c10 */ /* 0x000fe2000ff9e0ff */
[----:B------:R-:W-:Y:S03]  /*8580*/  BSSY B1, `(.L_x_89) ;  /* 0x000000f000017945 */ /* 0x000fe60003800000 */
[----:B------:R-:W-:-:S02]  /*8590*/  IADD3.X R21, R21, UR25, RZ, P4, !PT ;  /* 0x0000001915157c10 */ /* 0x000fc4000a7fe4ff */
[----:B---3--:R-:W-:Y:S01]  /*85a0*/  IADD3 R23, P4, R20, R6, RZ ;  /* 0x0000000614177210 */ /* 0x008fe20007f9e0ff */
[----:B0-----:R-:W-:-:S04]  /*85b0*/  IMAD.U32 R18, RZ, RZ, UR26 ;  /* 0x0000001aff127e24 */ /* 0x001fc8000f8e00ff */
[----:B------:R-:W-:-:S05]  /*85c0*/  IMAD.WIDE.U32 R18, R18, 0x1c, R16 ;  /* 0x0000001c12127825 */ /* 0x000fca00078e0010 */
[----:B------:R-:W-:Y:S01]  /*85d0*/  IADD3 R19, R19, UR28, RZ ;  /* 0x0000001c13137c10 */ /* 0x000fe2000fffe0ff */
[----:B--2---:R-:W-:-:S04]  /*85e0*/  FMUL R22, R11, UR19 ;  /* 0x000000130b167c20 */ /* 0x004fc80008400000 */
        /* <DEDUP_REMOVED lines=8> */
.L_x_90:
[----:B------:R-:W-:Y:S05]  /*8670*/  BSYNC B1 ;  /* 0x0000000000017941 */ /* 0x000fea0003800000 */
.L_x_89:
        /* <DEDUP_REMOVED lines=21> */
.L_x_92:
[----:B------:R-:W-:Y:S05]  /*87d0*/  BSYNC B1 ;  /* 0x0000000000017941 */ /* 0x000fea0003800000 */
.L_x_91:
        /* <DEDUP_REMOVED lines=21> */
.L_x_94:
[----:B------:R-:W-:Y:S05]  /*8930*/  BSYNC B1 ;  /* 0x0000000000017941 */ /* 0x000fea0003800000 */
.L_x_93:
        /* <DEDUP_REMOVED lines=28> */
.L_x_96:
[----:B------:R-:W-:Y:S05]  /*8b00*/  BSYNC B1 ;  /* 0x0000000000017941 */ /* 0x000fea0003800000 */
.L_x_95:
        /* <DEDUP_REMOVED lines=21> */
.L_x_98:
[----:B------:R-:W-:Y:S05]  /*8c60*/  BSYNC B1 ;  /* 0x0000000000017941 */ /* 0x000fea0003800000 */
.L_x_97:
        /* <DEDUP_REMOVED lines=21> */
.L_x_100:
[----:B------:R-:W-:Y:S05]  /*8dc0*/  BSYNC B1 ;  /* 0x0000000000017941 */ /* 0x000fea0003800000 */
.L_x_99:
[----:B------:R-:W3:Y:S01]  /*8dd0*/  LDL.LU R152, [R1+0xcc] ;  /* 0x0000cc0001987983 */ /* 0x000ee20000300800 */
[----:B------:R-:W-:Y:S01]  /*8de0*/  VIADD R154, R21, UR9 ;  /* 0x00000009159a7c36 */ /* 0x000fe20008000000 */
[----:B------:R-:W-:Y:S01]  /*8df0*/  IADD3 R21, P4, R6, R20, RZ ;  /* 0x0000001406157210 */ /* 0x000fe20007f9e0ff */
[----:B-----5:R-:W-:Y:S01]  /*8e00*/  FMUL R155, R11, UR19 ;  /* 0x000000130b9b7c20 */ /* 0x020fe20008400000 */
[----:B------:R-:W-:Y:S01]  /*8e10*/  ISETP.GT.AND P3, PT, R0, 0x68, P1 ;  /* 0x000000680000780c */ /* 0x000fe20000f64270 */
[----:B------:R-:W4:Y:S02]  /*8e20*/  LDL.LU R156, [R1+0xd0] ;  /* 0x0000d000019c7983 */ /* 0x000f240000300800 */
[----:B------:R-:W-:Y:S02]  /*8e30*/  IMAD.X R153, R154, 0x1, R5, P4 ;  /* 0x000000019a997824 */ /* 0x000fe400020e0605 */
[----:B---3--:R-:W-:Y:S01]  /*8e40*/  FFMA R155, R152, UR18, R155 ;  /* 0x00000012989b7c23 */ /* 0x008fe2000800009b */
[----:B------:R-:W-:-:S04]  /*8e50*/  LEA R152, P4, R21, UR22, 0x2 ;  /* 0x0000001615987c11 */ /* 0x000fc8000f8810ff */
[----:B------:R-:W-:Y:S01]  /*8e60*/  LEA.HI.X R153, R21, UR23, R153, 0x2, P4 ;  /* 0x0000001715997c11 */ /* 0x000fe2000a0f1499 */
[----:B------:R-:W-:Y:S04]  /*8e70*/  @P5 STG.E desc[UR16][R16.64+0x20], R155 ;  /* 0x0000209b10005986 */ /* 0x000fe8000c101910 */
[----:B------:R3:W2:Y:S01]  /*8e80*/  @P3 LDG.E.LTC128B R11, desc[UR16][R152.64] ;  /* 0x00000010980b3981 */ /* 0x0006a2000c1e1920 */
[----:B------:R-:W-:Y:S01]  /*8e90*/  BSSY B1, `(.L_x_101) ;  /* 0x0000010000017945 */ /* 0x000fe20003800000 */
[----:B---3--:R-:W-:Y:S01]  /*8ea0*/  IADD3 R152, P4, R20, UR24, RZ ;  /* 0x0000001814987c10 */ /* 0x008fe2000ff9e0ff */
[----:B------:R-:W-:-:S04]  /*8eb0*/  IMAD.U32 R20, RZ, RZ, UR26 ;  /* 0x0000001aff147e24 */ /* 0x000fc8000f8e00ff */
[----:B------:R-:W-:-:S05]  /*8ec0*/  IMAD.WIDE.U32 R20, R20, 0x1c, R16 ;  /* 0x0000001c14147825 */ /* 0x000fca00078e0010 */
[----:B------:R-:W-:Y:S01]  /*8ed0*/  IADD3 R21, R21, UR28, RZ ;  /* 0x0000001c15157c10 */ /* 0x000fe2000fffe0ff */
[----:B--2---:R-:W-:-:S04]  /*8ee0*/  FMUL R153, R11, UR19 ;  /* 0x000000130b997c20 */ /* 0x004fc80008400000 */
[----:B----4-:R-:W-:-:S05]  /*8ef0*/  FFMA R153, R156, UR18, R153 ;  /* 0x000000129c997c23 */ /* 0x010fca0008000099 */
[----:B------:R2:W-:Y:S01]  /*8f00*/  @P3 STG.E desc[UR16][R20.64], R153 ;  /* 0x0000009914003986 */ /* 0x0005e2000c101910 */
[----:B------:R-:W-:Y:S02]  /*8f10*/  ISETP.GT.AND P3, PT, R0, 0x69, P1 ;  /* 0x000000690000780c */ /* 0x000fe40000f64270 */
[----:B--2---:R-:W-:Y:S02]  /*8f20*/  IADD3.X R153, R154, UR25, RZ, P4, !PT ;  /* 0x000000199a997c10 */ /* 0x004fe4000a7fe4ff */
[----:B------:R-:W-:-:S05]  /*8f30*/  IADD3 R155, P4, R152, R6, RZ ;  /* 0x00000006989b7210 */ /* 0x000fca0007f9e0ff */
[----:B------:R-:W-:Y:S01]  /*8f40*/  IMAD.X R156, R153, 0x1, R5, P4 ;  /* 0x00000001999c7824 */ /* 0x000fe200020e0605 */
[----:B------:R-:W-:-:S04]  /*8f50*/  LEA R154, P4, R155, UR22, 0x2 ;  /* 0x000000169b9a7c11 */ /* 0x000fc8000f8810ff */
[----:B------:R-:W-:Y:S01]  /*8f60*/  LEA.HI.X R155, R155, UR23, R156, 0x2, P4 ;  /* 0x000000179b9b7c11 */ /* 0x000fe2000a0f149c */
[----:B------:R-:W-:Y:S08]  /*8f70*/  @!P3 BRA `(.L_x_102) ;  /* 0x000000000004b947 */ /* 0x000ff00003800000 */
[----:B------:R2:W5:Y:S02]  /*8f80*/  LDG.E.LTC128B R11, desc[UR16][R154.64] ;  /* 0x000000109a0b7981 */ /* 0x000564000c1e1920 */
.L_x_102:
[----:B------:R-:W-:Y:S05]  /*8f90*/  BSYNC B1 ;  /* 0x0000000000017941 */ /* 0x000fea0003800000 */
.L_x_101:
[----:B--2---:R-:W2:Y:S01]  /*8fa0*/  LDL.LU R155, [R1+0xd4] ;  /* 0x0000d400019b7983 */ /* 0x004ea20000300800 */
        /* <DEDUP_REMOVED lines=20> */
.L_x_104:
[----:B------:R-:W-:Y:S05]  /*90f0*/  BSYNC B1 ;  /* 0x0000000000017941 */ /* 0x000fea0003800000 */
.L_x_103:
        /* <DEDUP_REMOVED lines=9> */
[----:B---3--:R-:W-:-:S04]  /*9190*/  IMAD.U32 R20, RZ, RZ, UR24 ;  /* 0x00000018ff147e24 */ /* 0x008fc8000f8e00ff */
        /* <DEDUP_REMOVED lines=11> */
.L_x_106:
[----:B------:R-:W-:Y:S05]  /*9250*/  BSYNC B1 ;  /* 0x0000000000017941 */ /* 0x000fea0003800000 */
.L_x_105:
[----:B------:R-:W4:Y:S01]  /*9260*/  LDL.LU R156, [R1+0xdc] ;  /* 0x0000dc00019c7983 */ /* 0x000f220000300800 */
[----:B------:R-:W-:Y:S01]  /*9270*/  VIADD R158, R153, UR9 ;  /* 0x00000009999e7c36 */ /* 0x000fe20008000000 */
[----:B------:R-:W-:Y:S01]  /*9280*/  IADD3 R153, P4, R6, R152, RZ ;  /* 0x0000009806997210 */ /* 0x000fe20007f9e0ff */
[----:B-----5:R-:W-:Y:S01]  /*9290*/  FMUL R159, R11, UR19 ;  /* 0x000000130b9f7c20 */ /* 0x020fe20008400000 */
[----:B------:R-:W-:Y:S01]  /*92a0*/  ISETP.GT.AND P3, PT, R0, 0x70, P1 ;  /* 0x000000700000780c */ /* 0x000fe20000f64270 */
[----:B------:R-:W2:Y:S02]  /*92b0*/  LDL.LU R160, [R1+0xe0] ;  /* 0x0000e00001a07983 */ /* 0x000ea40000300800 */
[----:B------:R-:W-:Y:S02]  /*92c0*/  IMAD.X R157, R158, 0x1, R5, P4 ;  /* 0x000000019e9d7824 */ /* 0x000fe400020e0605 */
[----:B----4-:R-:W-:Y:S01]  /*92d0*/  FFMA R159, R156, UR18, R159 ;  /* 0x000000129c9f7c23 */ /* 0x010fe2000800009f */
[----:B------:R-:W-:-:S04]  /*92e0*/  LEA R156, P4, R153, UR22, 0x2 ;  /* 0x00000016999c7c11 */ /* 0x000fc8000f8810ff */
[----:B------:R-:W-:Y:S01]  /*92f0*/  LEA.HI.X R157, R153, UR23, R157, 0x2, P4 ;  /* 0x00000017999d7c11 */ /* 0x000fe2000a0f149d */
[----:B------:R-:W-:Y:S04]  /*9300*/  @P5 STG.E desc[UR16][R16.64+0x20], R159 ;  /* 0x0000209f10005986 */ /* 0x000fe8000c101910 */
[----:B------:R4:W3:Y:S01]  /*9310*/  @P3 LDG.E.LTC128B R11, desc[UR16][R156.64] ;  /* 0x000000109c0b3981 */ /* 0x0008e2000c1e1920 */
[----:B------:R-:W-:Y:S01]  /*9320*/  BSSY B1, `(.L_x_107) ;  /* 0x0000010000017945 */ /* 0x000fe20003800000 */
[----:B----4-:R-:W-:Y:S01]  /*9330*/  IADD3 R156, P4, R152, UR24, RZ ;  /* 0x00000018989c7c10 */ /* 0x010fe2000ff9e0ff */
[----:B------:R-:W-:-:S04]  /*9340*/  IMAD.U32 R152, RZ, RZ, UR26 ;  /* 0x0000001aff987e24 */ /* 0x000fc8000f8e00ff */
[----:B------:R-:W-:-:S05]  /*9350*/  IMAD.WIDE.U32 R152, R152, 0x1c, R16 ;  /* 0x0000001c98987825 */ /* 0x000fca00078e0010 */
[----:B------:R-:W-:Y:S01]  /*9360*/  IADD3 R153, R153, UR28, RZ ;  /* 0x0000001c99997c10 */ /* 0x000fe2000fffe0ff */
[----:B---3--:R-:W-:-:S04]  /*9370*/  FMUL R157, R11, UR19 ;  /* 0x000000130b9d7c20 */ /* 0x008fc80008400000 */
[----:B--2---:R-:W-:-:S05]  /*9380*/  FFMA R157, R160, UR18, R157 ;  /* 0x00000012a09d7c23 */ /* 0x004fca000800009d */
        /* <DEDUP_REMOVED lines=9> */
.L_x_108:
[----:B------:R-:W-:Y:S05]  /*9420*/  BSYNC B1 ;  /* 0x0000000000017941 */ /* 0x000fea0003800000 */
.L_x_107:
        /* <DEDUP_REMOVED lines=21> */
.L_x_110:
[----:B------:R-:W-:Y:S05]  /*9580*/  BSYNC B1 ;  /* 0x0000000000017941 */ /* 0x000fea0003800000 */
.L_x_109:
        /* <DEDUP_REMOVED lines=21> */
.L_x_112:
[----:B------:R-:W-:Y:S05]  /*96e0*/  BSYNC B1 ;  /* 0x0000000000017941 */ /* 0x000fea0003800000 */
.L_x_111:
        /* <DEDUP_REMOVED lines=28> */
.L_x_114:
[----:B------:R-:W-:Y:S05]  /*98b0*/  BSYNC B1 ;  /* 0x0000000000017941 */ /* 0x000fea0003800000 */
.L_x_113:
        /* <DEDUP_REMOVED lines=21> */
.L_x_116:
[----:B------:R-:W-:Y:S05]  /*9a10*/  BSYNC B1 ;  /* 0x0000000000017941 */ /* 0x000fea0003800000 */
.L_x_115:
        /* <DEDUP_REMOVED lines=21> */
.L_x_118:
[----:B------:R-:W-:Y:S05]  /*9b70*/  BSYNC B1 ;  /* 0x0000000000017941 */ /* 0x000fea0003800000 */
.L_x_117:
        /* <DEDUP_REMOVED lines=28> */
.L_x_120:
[----:B------:R-:W-:Y:S05]  /*9d40*/  BSYNC B1 ;  /* 0x0000000000017941 */ /* 0x000fea0003800000 */
.L_x_119:
        /* <DEDUP_REMOVED lines=21> */
.L_x_122:
[----:B------:R-:W-:Y:S05]  /*9ea0*/  BSYNC B1 ;  /* 0x0000000000017941 */ /* 0x000fea0003800000 */
.L_x_121:
        /* <DEDUP_REMOVED lines=21> */
.L_x_124:
[----:B------:R-:W-:Y:S05]  /*a000*/  BSYNC B1 ;  /* 0x0000000000017941 */ /* 0x000fea0003800000 */
.L_x_123:
        /* <DEDUP_REMOVED lines=28> */
.L_x_126:
[----:B------:R-:W-:Y:S05]  /*a1d0*/  BSYNC B1 ;  /* 0x0000000000017941 */ /* 0x000fea0003800000 */
.L_x_125:
        /* <DEDUP_REMOVED lines=21> */
.L_x_128:
[----:B------:R-:W-:Y:S05]  /*a330*/  BSYNC B1 ;  /* 0x0000000000017941 */ /* 0x000fea0003800000 */
.L_x_127:
        /* <DEDUP_REMOVED lines=21> */
.L_x_130:
[----:B------:R-:W-:Y:S05]  /*a490*/  BSYNC B1 ;  /* 0x0000000000017941 */ /* 0x000fea0003800000 */
.L_x_129:
        /* <DEDUP_REMOVED lines=28> */
.L_x_132:
[----:B------:R-:W-:Y:S05]  /*a660*/  BSYNC B1 ;  /* 0x0000000000017941 */ /* 0x000fea0003800000 */
.L_x_131:
        /* <DEDUP_REMOVED lines=21> */
.L_x_134:
[----:B------:R-:W-:Y:S05]  /*a7c0*/  BSYNC B1 ;  /* 0x0000000000017941 */ /* 0x000fea0003800000 */
.L_x_133:
        /* <DEDUP_REMOVED lines=21> */
.L_x_136:
[----:B------:R-:W-:Y:S05]  /*a920*/  BSYNC B1 ;  /* 0x0000000000017941 */ /* 0x000fea0003800000 */
.L_x_135:
        /* <DEDUP_REMOVED lines=28> */
.L_x_138:
[----:B------:R-:W-:Y:S05]  /*aaf0*/  BSYNC B1 ;  /* 0x0000000000017941 */ /* 0x000fea0003800000 */
.L_x_137:
        /* <DEDUP_REMOVED lines=21> */
.L_x_140:
[----:B------:R-:W-:Y:S05]  /*ac50*/  BSYNC B1 ;  /* 0x0000000000017941 */ /* 0x000fea0003800000 */
.L_x_139:
        /* <DEDUP_REMOVED lines=21> */
.L_x_142:
[----:B------:R-:W-:Y:S05]  /*adb0*/  BSYNC B1 ;  /* 0x0000000000017941 */ /* 0x000fea0003800000 */
.L_x_141:
        /* <DEDUP_REMOVED lines=28> */
.L_x_144:
[----:B------:R-:W-:Y:S05]  /*af80*/  BSYNC B1 ;  /* 0x0000000000017941 */ /* 0x000fea0003800000 */
.L_x_143:
        /* <DEDUP_REMOVED lines=21> */
.L_x_146:
[----:B------:R-:W-:Y:S05]  /*b0e0*/  BSYNC B1 ;  /* 0x0000000000017941 */ /* 0x000fea0003800000 */
.L_x_145:
        /* <DEDUP_REMOVED lines=21> */
.L_x_148:
[----:B------:R-:W-:Y:S05]  /*b240*/  BSYNC B1 ;  /* 0x0000000000017941 */ /* 0x000fea0003800000 */
.L_x_147:
        /* <DEDUP_REMOVED lines=28> */
.L_x_150:
[----:B------:R-:W-:Y:S05]  /*b410*/  BSYNC B1 ;  /* 0x0000000000017941 */ /* 0x000fea0003800000 */
.L_x_149:
        /* <DEDUP_REMOVED lines=21> */
.L_x_152:
[----:B------:R-:W-:Y:S05]  /*b570*/  BSYNC B1 ;  /* 0x0000000000017941 */ /* 0x000fea0003800000 */
.L_x_151:
        /* <DEDUP_REMOVED lines=21> */
.L_x_154:
[----:B------:R-:W-:Y:S05]  /*b6d0*/  BSYNC B1 ;  /* 0x0000000000017941 */ /* 0x000fea0003800000 */
.L_x_153:
        /* <DEDUP_REMOVED lines=28> */
.L_x_156:
[----:B------:R-:W-:Y:S05]  /*b8a0*/  BSYNC B1 ;  /* 0x0000000000017941 */ /* 0x000fea0003800000 */
.L_x_155:
        /* <DEDUP_REMOVED lines=21> */
.L_x_158:
[----:B------:R-:W-:Y:S05]  /*ba00*/  BSYNC B1 ;  /* 0x0000000000017941 */ /* 0x000fea0003800000 */
.L_x_157:
        /* <DEDUP_REMOVED lines=21> */
.L_x_160:
[----:B------:R-:W-:Y:S05]  /*bb60*/  BSYNC B1 ;  /* 0x0000000000017941 */ /* 0x000fea0003800000 */
.L_x_159:
        /* <DEDUP_REMOVED lines=28> */
.L_x_162:
[----:B------:R-:W-:Y:S05]  /*bd30*/  BSYNC B1 ;  /* 0x0000000000017941 */ /* 0x000fea0003800000 */
.L_x_161:
        /* <DEDUP_REMOVED lines=21> */
.L_x_164:
[----:B------:R-:W-:Y:S05]  /*be90*/  BSYNC B1 ;  /* 0x0000000000017941 */ /* 0x000fea0003800000 */
.L_x_163:
        /* <DEDUP_REMOVED lines=21> */
.L_x_166:
[----:B------:R-:W-:Y:S05]  /*bff0*/  BSYNC B1 ;  /* 0x0000000000017941 */ /* 0x000fea0003800000 */
.L_x_165:
        /* <DEDUP_REMOVED lines=28> */
.L_x_168:
[----:B------:R-:W-:Y:S05]  /*c1c0*/  BSYNC B1 ;  /* 0x0000000000017941 */ /* 0x000fea0003800000 */
.L_x_167:
        /* <DEDUP_REMOVED lines=21> */
.L_x_170:
[----:B------:R-:W-:Y:S05]  /*c320*/  BSYNC B1 ;  /* 0x0000000000017941 */ /* 0x000fea0003800000 */
.L_x_169:
        /* <DEDUP_REMOVED lines=21> */
.L_x_172:
[----:B------:R-:W-:Y:S05]  /*c480*/  BSYNC B1 ;  /* 0x0000000000017941 */ /* 0x000fea0003800000 */
.L_x_171:
        /* <DEDUP_REMOVED lines=28> */
.L_x_174:
[----:B------:R-:W-:Y:S05]  /*c650*/  BSYNC B1 ;  /* 0x0000000000017941 */ /* 0x000fea0003800000 */
.L_x_173:
        /* <DEDUP_REMOVED lines=21> */
.L_x_176:
[----:B------:R-:W-:Y:S05]  /*c7b0*/  BSYNC B1 ;  /* 0x0000000000017941 */ /* 0x000fea0003800000 */
.L_x_175:
        /* <DEDUP_REMOVED lines=21> */
.L_x_178:
[----:B------:R-:W-:Y:S05]  /*c910*/  BSYNC B1 ;  /* 0x0000000000017941 */ /* 0x000fea0003800000 */
.L_x_177:
        /* <DEDUP_REMOVED lines=28> */
.L_x_180:
[----:B------:R-:W-:Y:S05]  /*cae0*/  BSYNC B1 ;  /* 0x0000000000017941 */ /* 0x000fea0003800000 */
.L_x_179:
        /* <DEDUP_REMOVED lines=21> */
.L_x_182:
[----:B------:R-:W-:Y:S05]  /*cc40*/  BSYNC B1 ;  /* 0x0000000000017941 */ /* 0x000fea0003800000 */
.L_x_181:
        /* <DEDUP_REMOVED lines=9> */
[----:B---3--:R-:W-:-:S05]  /*cce0*/  MOV R200, UR24 ;  /* 0x0000001800c87c02 */ /* 0x008fca0008000f00 */
[----:B------:R-:W-:-:S03]  /*ccf0*/  IMAD.WIDE.U32 R200, R8, R200, UR12 ;  /* 0x0000000c08c87e25 */ /* 0x000fc6000f8e00c8 */
[----:B------:R-:W-:-:S04]  /*cd00*/  IADD3 R208, P3, R2, R200, RZ ;  /* 0x000000c802d07210 */ /* 0x000fc80007f7e0ff */
[----:B------:R-:W-:-:S03]  /*cd10*/  IADD3.X R209, R3, R9, R201, P3, !PT ;  /* 0x0000000903d17210 */ /* 0x000fc60001ffe4c9 */
[----:B------:R-:W-:-:S04]  /*cd20*/  IMAD.WIDE.U32 R208, R10, UR8, R208 ;  /* 0x000000080ad07c25 */ /* 0x000fc8000f8e00d0 */
[----:B------:R-:W-:Y:S01]  /*cd30*/  VIADD R201, R209, UR10 ;  /* 0x0000000ad1c97c36 */ /* 0x000fe20008000000 */
[----:B------:R-:W-:-:S04]  /*cd40*/  LEA R200, P3, R208, UR22, 0x2 ;  /* 0x00000016d0c87c11 */ /* 0x000fc8000f8610ff */
[----:B------:R-:W-:Y:S01]  /*cd50*/  LEA.HI.X R201, R208, UR23, R201, 0x2, P3 ;  /* 0x00000017d0c97c11 */ /* 0x000fe200098f14c9 */
[----:B------:R-:W-:-:S04]  /*cd60*/  IMAD.U32 R208, RZ, RZ, UR24 ;  /* 0x00000018ffd07e24 */ /* 0x000fc8000f8e00ff */
[----:B------:R-:W-:Y:S01]  /*cd70*/  IMAD.WIDE.U32 R204, R208, 0x7, R204 ;  /* 0x00000007d0cc7825 */ /* 0x000fe200078e00cc */
[----:B------:R-:W-:Y:S06]  /*cd80*/  @!P5 BRA `(.L_x_184) ;  /* 0x000000000004d947 */ /* 0x000fec0003800000 */
[----:B------:R3:W5:Y:S02]  /*cd90*/  LDG.E.LTC128B R11, desc[UR16][R200.64+0x20] ;  /* 0x00002010c80b7981 */ /* 0x000764000c1e1920 */
.L_x_184:
[----:B------:R-:W-:Y:S05]  /*cda0*/  BSYNC B1 ;  /* 0x0000000000017941 */ /* 0x000fea0003800000 */
.L_x_183:
[----:B------:R-:W4:Y:S01]  /*cdb0*/  LDL.LU R208, [R1+0x1ac] ;  /* 0x0001ac0001d07983 */ /* 0x000f220000300800 */
[----:B------:R-:W-:Y:S02]  /*cdc0*/  VIADD R210, R205, UR9 ;  /* 0x00000009cdd27c36 */ /* 0x000fe40008000000 */
[----:B-----5:R-:W-:Y:S01]  /*cdd0*/  FMUL R211, R11, UR19 ;  /* 0x000000130bd37c20 */ /* 0x020fe20008400000 */
[----:B------:R-:W-:Y:S01]  /*cde0*/  IADD3 R205, P4, R6, R204, RZ ;  /* 0x000000cc06cd7210 */ /* 0x000fe20007f9e0ff */
[----:B------:R-:W2:Y:S01]  /*cdf0*/  LDL.LU R212, [R1+0x1b0] ;  /* 0x0001b00001d47983 */ /* 0x000ea20000300800 */
[----:B------:R-:W-:Y:S02]  /*ce00*/  ISETP.GT.AND P3, PT, R0, 0xd8, P1 ;  /* 0x000000d80000780c */ /* 0x000fe40000f64270 */
[----:B------:R-:W-:Y:S01]  /*ce10*/  IADD3.X R209, R210, R5, RZ, P4, !PT ;  /* 0x00000005d2d17210 */ /* 0x000fe200027fe4ff */
        /* <DEDUP_REMOVED lines=8> */
[----:B------:R-:W-:-:S04]  /*cea0*/  IMAD.WIDE.U32 R204, R204, 0x1c, R16 ;  /* 0x0000001ccccc7825 */ /* 0x000fc800078e0010 */
[----:B------:R-:W-:Y:S02]  /*ceb0*/  VIADD R205, R205, UR28 ;  /* 0x0000001ccdcd7c36 */ /* 0x000fe40008000000 */
        /* <DEDUP_REMOVED lines=11> */
.L_x_186:
[----:B------:R-:W-:Y:S05]  /*cf70*/  BSYNC B1 ;  /* 0x0000000000017941 */ /* 0x000fea0003800000 */
.L_x_185:
        /* <DEDUP_REMOVED lines=10> */
[----:B--2---:R-:W-:-:S05]  /*d020*/  MOV R210, UR24 ;  /* 0x0000001800d27c02 */ /* 0x004fca0008000f00 */
        /* <DEDUP_REMOVED lines=10> */
.L_x_188:
[----:B------:R-:W-:Y:S05]  /*d0d0*/  BSYNC B1 ;  /* 0x0000000000017941 */ /* 0x000fea0003800000 */
.L_x_187:
        /* <DEDUP_REMOVED lines=13> */
[----:B------:R-:W-:-:S04]  /*d1b0*/  IMAD.WIDE.U32 R212, R10, UR8, R212 ;  /* 0x000000080ad47c25 */ /* 0x000fc8000f8e00d4 */
[----:B------:R-:W-:Y:S01]  /*d1c0*/  VIADD R205, R213, UR10 ;  /* 0x0000000ad5cd7c36 */ /* 0x000fe20008000000 */
[----:B------:R-:W-:-:S04]  /*d1d0*/  LEA R204, P3, R212, UR22, 0x2 ;  /* 0x00000016d4cc7c11 */ /* 0x000fc8000f8610ff */
[----:B------:R-:W-:Y:S02]  /*d1e0*/  LEA.HI.X R205, R212, UR23, R205, 0x2, P3 ;  /* 0x00000017d4cd7c11 */ /* 0x000fe400098f14cd */
[----:B------:R-:W-:-:S05]  /*d1f0*/  MOV R212, UR24 ;  /* 0x0000001800d47c02 */ /* 0x000fca0008000f00 */
[----:B------:R-:W-:Y:S01]  /*d200*/  IMAD.WIDE.U32 R208, R212, 0x7, R208 ;  /* 0x00000007d4d07825 */ /* 0x000fe200078e00d0 */
[----:B------:R-:W-:Y:S06]  /*d210*/  @!P5 BRA `(.L_x_190) ;  /* 0x000000000004d947 */ /* 0x000fec0003800000 */
[----:B------:R3:W5:Y:S02]  /*d220*/  LDG.E.LTC128B R11, desc[UR16][R204.64+0x20] ;  /* 0x00002010cc0b7981 */ /* 0x000764000c1e1920 */
.L_x_190:
[----:B------:R-:W-:Y:S05]  /*d230*/  BSYNC B1 ;  /* 0x0000000000017941 */ /* 0x000fea0003800000 */
.L_x_189:
        /* <DEDUP_REMOVED lines=28> */
.L_x_192:
[----:B------:R-:W-:Y:S05]  /*d400*/  BSYNC B1 ;  /* 0x0000000000017941 */ /* 0x000fea0003800000 */
.L_x_191:
        /* <DEDUP_REMOVED lines=21> */
.L_x_194:
[----:B------:R-:W-:Y:S05]  /*d560*/  BSYNC B1 ;  /* 0x0000000000017941 */ /* 0x000fea0003800000 */
.L_x_193:
        /* <DEDUP_REMOVED lines=21> */
.L_x_196:
[----:B------:R-:W-:Y:S05]  /*d6c0*/  BSYNC B1 ;  /* 0x0000000000017941 */ /* 0x000fea0003800000 */
.L_x_195:
        /* <DEDUP_REMOVED lines=28> */
.L_x_198:
[----:B------:R-:W-:Y:S05]  /*d890*/  BSYNC B1 ;  /* 0x0000000000017941 */ /* 0x000fea0003800000 */
.L_x_197:
        /* <DEDUP_REMOVED lines=21> */
.L_x_200:
[----:B------:R-:W-:Y:S05]  /*d9f0*/  BSYNC B1 ;  /* 0x0000000000017941 */ /* 0x000fea0003800000 */
.L_x_199:
        /* <DEDUP_REMOVED lines=21> */
.L_x_202:
[----:B------:R-:W-:Y:S05]  /*db50*/  BSYNC B1 ;  /* 0x0000000000017941 */ /* 0x000fea0003800000 */
.L_x_201:
[----:B------:R-:W4:Y:S01]  /*db60*/  LDL.LU R220, [R1+0x1dc] ;  /* 0x0001dc0001dc7983 */ /* 0x000f220000300800 */
[----:B------:R-:W-:Y:S01]  /*db70*/  IADD3 R221, P4, R6, R216, RZ ;  /* 0x000000d806dd7210 */ /* 0x000fe20007f9e0ff */
[----:B-----5:R-:W-:Y:S01]  /*db80*/  FMUL R223, R11, UR19 ;  /* 0x000000130bdf7c20 */ /* 0x020fe20008400000 */
[----:B------:R-:W-:Y:S01]  /*db90*/  VIADD R217, R217, UR9 ;  /* 0x00000009d9d97c36 */ /* 0x000fe20008000000 */
[----:B------:R-:W-:Y:S01]  /*dba0*/  ISETP.GT.AND P3, PT, R0, 0xf0, P1 ;  /* 0x000000f00000780c */ /* 0x000fe20000f64270 */
[----:B------:R-:W2:Y:S02]  /*dbb0*/  LDL.LU R224, [R1+0x1e0] ;  /* 0x0001e00001e07983 */ /* 0x000ea40000300800 */
[----:B------:R-:W-:Y:S02]  /*dbc0*/  IMAD.X R222, R217, 0x1, R5, P4 ;  /* 0x00000001d9de7824 */ /* 0x000fe400020e0605 */
[----:B----4-:R-:W-:Y:S01]  /*dbd0*/  FFMA R223, R220, UR18, R223 ;  /* 0x00000012dcdf7c23 */ /* 0x010fe200080000df */
[----:B------:R-:W-:-:S04]  /*dbe0*/  LEA R220, P4, R221, UR22, 0x2 ;  /* 0x00000016dddc7c11 */ /* 0x000fc8000f8810ff */
[----:B------:R-:W-:Y:S01]  /*dbf0*/  LEA.HI.X R221, R221, UR23, R222, 0x2, P4 ;  /* 0x00000017dddd7c11 */ /* 0x000fe2000a0f14de */
[----:B------:R4:W-:Y:S04]  /*dc00*/  @P5 STG.E desc[UR16][R16.64+0x20], R223 ;  /* 0x000020df10005986 */ /* 0x0009e8000c101910 */
[----:B------:R0:W3:Y:S01]  /*dc10*/  @P3 LDG.E.LTC128B R11, desc[UR16][R220.64] ;  /* 0x00000010dc0b3981 */ /* 0x0000e2000c1e1920 */
[----:B------:R-:W-:Y:S01]  /*dc20*/  IADD3 R216, P4, R216, UR24, RZ ;  /* 0x00000018d8d87c10 */ /* 0x000fe2000ff9e0ff */
[----:B------:R-:W-:Y:S03]  /*dc30*/  BSSY B1, `(.L_x_203) ;  /* 0x000000f000017945 */ /* 0x000fe60003800000 */
[----:B------:R-:W-:-:S02]  /*dc40*/  IADD3.X R217, R217, UR25, RZ, P4, !PT ;  /* 0x00000019d9d97c10 */ /* 0x000fc4000a7fe4ff */
[----:B----4-:R-:W-:Y:S01]  /*dc50*/  IADD3 R223, P4, R216, R6, RZ ;  /* 0x00000006d8df7210 */ /* 0x010fe20007f9e0ff */
[----:B0-----:R-:W-:-:S04]  /*dc60*/  IMAD.U32 R220, RZ, RZ, UR26 ;  /* 0x0000001affdc7e24 */ /* 0x001fc8000f8e00ff */
[----:B------:R-:W-:-:S05]  /*dc70*/  IMAD.WIDE.U32 R220, R220, 0x1c, R16 ;  /* 0x0000001cdcdc7825 */ /* 0x000fca00078e0010 */
[----:B------:R-:W-:Y:S01]  /*dc80*/  IADD3 R221, R221, UR28, RZ ;  /* 0x0000001cdddd7c10 */ /* 0x000fe2000fffe0ff */
[----:B---3--:R-:W-:-:S04]  /*dc90*/  FMUL R222, R11, UR19 ;  /* 0x000000130bde7c20 */ /* 0x008fc80008400000 */
[----:B--2---:R-:W-:Y:S01]  /*dca0*/  FFMA R222, R224, UR18, R222 ;  /* 0x00000012e0de7c23 */ /* 0x004fe200080000de */
[----:B------:R-:W-:-:S04]  /*dcb0*/  IMAD.X R224, R217, 0x1, R5, P4 ;  /* 0x00000001d9e07824 */ /* 0x000fc800020e0605 */
[----:B------:R0:W-:Y:S01]  /*dcc0*/  @P3 STG.E desc[UR16][R220.64], R222 ;  /* 0x000000dedc003986 */ /* 0x0001e2000c101910 */
[----:B------:R-:W-:Y:S02]  /*dcd0*/  ISETP.GT.AND P3, PT, R0, 0xf1, P1 ;  /* 0x000000f10000780c */ /* 0x000fe40000f64270 */
[----:B0-----:R-:W-:-:S04]  /*dce0*/  LEA R222, P4, R223, UR22, 0x2 ;  /* 0x00000016dfde7c11 */ /* 0x001fc8000f8810ff */
[----:B------:R-:W-:-:S07]  /*dcf0*/  LEA.HI.X R223, R223, UR23, R224, 0x2, P4 ;  /* 0x00000017dfdf7c11 */ /* 0x000fce000a0f14e0 */
[----:B------:R-:W-:Y:S05]  /*dd00*/  @!P3 BRA `(.L_x_204) ;  /* 0x000000000004b947 */ /* 0x000fea0003800000 */
[----:B------:R0:W5:Y:S02]  /*dd10*/  LDG.E.LTC128B R11, desc[UR16][R222.64] ;  /* 0x00000010de0b7981 */ /* 0x000164000c1e1920 */
.L_x_204:
[----:B------:R-:W-:Y:S05]  /*dd20*/  BSYNC B1 ;  /* 0x0000000000017941 */ /* 0x000fea0003800000 */
.L_x_203:
        /* <DEDUP_REMOVED lines=21> */
.L_x_206:
[----:B------:R-:W-:Y:S05]  /*de80*/  BSYNC B1 ;  /* 0x0000000000017941 */ /* 0x000fea0003800000 */
.L_x_205:
        /* <DEDUP_REMOVED lines=21> */
.L_x_208:
[----:B------:R-:W-:Y:S05]  /*dfe0*/  BSYNC B1 ;  /* 0x0000000000017941 */ /* 0x000fea0003800000 */
.L_x_207:
[----:B------:R-:W3:Y:S01]  /*dff0*/  LDL.LU R224, [R1+0x1ec] ;  /* 0x0001ec0001e07983 */ /* 0x000ee20000300800 */
[----:B-----5:R-:W-:Y:S01]  /*e000*/  FMUL R230, R11, UR19 ;  /* 0x000000130be67c20 */ /* 0x020fe20008400000 */
[----:B------:R-:W-:Y:S01]  /*e010*/  VIADD R7, R217, UR9 ;  /* 0x00000009d9077c36 */ /* 0x000fe20008000000 */
[----:B------:R-:W-:Y:S02]  /*e020*/  IADD3 R4, P4, R6, R216, RZ ;  /* 0x000000d806047210 */ /* 0x000fe40007f9e0ff */
[----:B------:R-:W-:Y:S02]  /*e030*/  ISETP.GT.AND P3, PT, R0, 0xf8, P1 ;  /* 0x000000f80000780c */ /* 0x000fe40000f64270 */
[----:B------:R-:W-:Y:S01]  /*e040*/  IADD3.X R217, R7, R5, RZ, P4, !PT ;  /* 0x0000000507d97210 */ /* 0x000fe200027fe4ff */
[----:B---3--:R-:W-:Y:S01]  /*e050*/  FFMA R230, R224, UR18, R230 ;  /* 0x00000012e0e67c23 */ /* 0x008fe200080000e6 */
[----:B------:R-:W-:-:S04]  /*e060*/  LEA R224, P5, R4, UR22, 0x2 ;  /* 0x0000001604e07c11 */ /* 0x000fc8000f8a10ff */
[----:B------:R-:W-:Y:S01]  /*e070*/  LEA.HI.X R225, R4, UR23, R217, 0x2, P5 ;  /* 0x0000001704e17c11 */ /* 0x000fe2000a8f14d9 */
[----:B------:R-:W-:Y:S01]  /*e080*/  IMAD.MOV.U32 R4, RZ, RZ, R11 ;  /* 0x000000ffff047224 */ /* 0x000fe200078e000b */
[----:B------:R3:W-:Y:S05]  /*e090*/  @P6 STG.E desc[UR16][R16.64+0x20], R230 ;  /* 0x000020e610006986 */ /* 0x0007ea000c101910 */
[----:B------:R-:W4:Y:S04]  /*e0a0*/  @P3 LDG.E.LTC128B R4, desc[UR16][R224.64] ;  /* 0x00000010e0043981 */ /* 0x000f28000c1e1920 */
[----:B---3--:R-:W3:Y:S01]  /*e0b0*/  LDL.LU R230, [R1+0x1f0] ;  /* 0x0001f00001e67983 */ /* 0x008ee20000300800 */
[----:B------:R-:W-:Y:S01]  /*e0c0*/  IADD3 R217, P4, P5, R6, UR24, R216 ;  /* 0x0000001806d97c10 */ /* 0x000fe2000fd9e0d8 */
[----:B------:R-:W-:Y:S01]  /*e0d0*/  IMAD.U32 R6, RZ, RZ, UR26 ;  /* 0x0000001aff067e24 */ /* 0x000fe2000f8e00ff */
[----:B------:R-:W-:-:S02]  /*e0e0*/  ISETP.GT.AND P1, PT, R0, 0xf9, P1 ;  /* 0x000000f90000780c */ /* 0x000fc40000f24270 */
[----:B------:R-:W-:Y:S01]  /*e0f0*/  IADD3.X R5, R5, UR25, R7, P4, P5 ;  /* 0x0000001905057c10 */ /* 0x000fe2000a7ea407 */
[----:B------:R-:W-:-:S04]  /*e100*/  IMAD.WIDE.U32 R6, R6, 0x1c, R16 ;  /* 0x0000001c06067825 */ /* 0x000fc800078e0010 */
[----:B------:R-:W-:Y:S01]  /*e110*/  VIADD R7, R7, UR28 ;  /* 0x0000001c07077c36 */ /* 0x000fe20008000000 */
[----:B------:R-:W-:Y:S01]  /*e120*/  BSSY B1, `(.L_x_209) ;  /* 0x0000008000017945 */ /* 0x000fe20003800000 */
[----:B----4-:R-:W-:-:S04]  /*e130*/  FMUL R11, R4, UR19 ;  /* 0x00000013040b7c20 */ /* 0x010fc80008400000 */
[----:B---3--:R-:W-:-:S05]  /*e140*/  FFMA R11, R230, UR18, R11 ;  /* 0x00000012e60b7c23 */ /* 0x008fca000800000b */
[----:B------:R3:W-:Y:S01]  /*e150*/  @P3 STG.E desc[UR16][R6.64], R11 ;  /* 0x0000000b06003986 */ /* 0x0007e2000c101910 */
[----:B------:R-:W-:-:S04]  /*e160*/  LEA R216, P3, R217, UR22, 0x2 ;  /* 0x00000016d9d87c11 */ /* 0x000fc8000f8610ff */
[----:B------:R-:W-:Y:S01]  /*e170*/  LEA.HI.X R217, R217, UR23, R5, 0x2, P3 ;  /* 0x00000017d9d97c11 */ /* 0x000fe200098f1405 */
[----:B------:R-:W-:Y:S08]  /*e180*/  @!P1 BRA `(.L_x_210) ;  /* 0x0000000000049947 */ /* 0x000ff00003800000 */
[----:B------:R4:W5:Y:S02]  /*e190*/  LDG.E.LTC128B R4, desc[UR16][R216.64] ;  /* 0x00000010d8047981 */ /* 0x000964000c1e1920 */
.L_x_210:
[----:B------:R-:W-:Y:S05]  /*e1a0*/  BSYNC B1 ;  /* 0x0000000000017941 */ /* 0x000fea0003800000 */
.L_x_209:
[----:B---3--:R-:W3:Y:S01]  /*e1b0*/  LDL.LU R11, [R1+0x1f4] ;  /* 0x0001f400010b7983 */ /* 0x008ee20000300800 */
[----:B------:R-:W-:Y:S01]  /*e1c0*/  UIMAD.WIDE.U32 UR14, UR24, 0x7, UR14 ;  /* 0x00000007180e78a5 */ /* 0x000fe2000f8e000e */
[----:B------:R-:W-:Y:S01]  /*e1d0*/  IADD3 R16, P4, R16, UR21, RZ ;  /* 0x0000001510107c10 */ /* 0x000fe2000ff9e0ff */
[----:B------:R-:W-:Y:S02]  /*e1e0*/  BSSY B1, `(.L_x_211) ;  /* 0x0000014000017945 */ /* 0x000fe40003800000 */
[----:B------:R-:W-:Y:S01]  /*e1f0*/  UIADD3 UR27, UP0, UR14, UR24, URZ ;  /* 0x000000180e1b7290 */ /* 0x000fe2000ff1e03f */
[----:B------:R-:W-:-:S03]  /*e200*/  IADD3.X R17, R17, UR11, RZ, P4, !PT ;  /* 0x0000000b11117c10 */ /* 0x000fc6000a7fe4ff */
[----:B------:R-:W-:Y:S02]  /*e210*/  UIADD3.X UR14, UR25, UR9, UR15, UP0, !UPT ;  /* 0x00000009190e7290 */ /* 0x000fe400087fe40f */
[----:B----4-:R-:W-:-:S04]  /*e220*/  MOV R216, UR27 ;  /* 0x0000001b00d87c02 */ /* 0x010fc80008000f00 */
[----:B------:R-:W-:Y:S02]  /*e230*/  IMAD.U32 R217, RZ, RZ, UR14 ;  /* 0x0000000effd97e24 */ /* 0x000fe4000f8e00ff */
[----:B------:R-:W-:-:S03]  /*e240*/  IMAD.WIDE.U32 R216, R8, UR24, R216 ;  /* 0x0000001808d87c25 */ /* 0x000fc6000f8e00d8 */
[----:B------:R-:W-:-:S04]  /*e250*/  IADD3 R224, P3, R2, R216, RZ ;  /* 0x000000d802e07210 */ /* 0x000fc80007f7e0ff */
[----:B------:R-:W-:-:S03]  /*e260*/  IADD3.X R225, R3, R9, R217, P3, !PT ;  /* 0x0000000903e17210 */ /* 0x000fc60001ffe4d9 */
[----:B------:R-:W-:-:S04]  /*e270*/  IMAD.WIDE.U32 R224, R10, UR8, R224 ;  /* 0x000000080ae07c25 */ /* 0x000fc8000f8e00e0 */
[----:B------:R-:W-:Y:S01]  /*e280*/  VIADD R5, R225, UR10 ;  /* 0x0000000ae1057c36 */ /* 0x000fe20008000000 */
[----:B------:R-:W-:-:S04]  /*e290*/  LEA R216, P3, R224, UR22, 0x2 ;  /* 0x00000016e0d87c11 */ /* 0x000fc8000f8610ff */
[----:B------:R-:W-:Y:S01]  /*e2a0*/  LEA.HI.X R217, R224, UR23, R5, 0x2, P3 ;  /* 0x00000017e0d97c11 */ /* 0x000fe200098f1405 */
[----:B-----5:R-:W-:Y:S01]  /*e2b0*/  FMUL R5, R4, UR19 ;  /* 0x0000001304057c20 */ /* 0x020fe20008400000 */
[----:B------:R-:W-:-:S03]  /*e2c0*/  ISETP.GT.AND P3, PT, R0, 0xf8, P2 ;  /* 0x000000f80000780c */ /* 0x000fc60001764270 */
[----:B---3--:R-:W-:Y:S01]  /*e2d0*/  FFMA R5, R11, UR18, R5 ;  /* 0x000000120b057c23 */ /* 0x008fe20008000005 */
[----:B------:R-:W-:-:S04]  /*e2e0*/  IMAD.MOV.U32 R11, RZ, RZ, R4 ;  /* 0x000000ffff0b7224 */ /* 0x000fc800078e0004 */
[----:B------:R3:W-:Y:S05]  /*e2f0*/  @P1 STG.E desc[UR16][R16.64], R5 ;  /* 0x0000000510001986 */ /* 0x0007ea000c101910 */
[----:B------:R-:W-:Y:S05]  /*e300*/  @!P3 BRA `(.L_x_212) ;  /* 0x000000000004b947 */ /* 0x000fea0003800000 */
[----:B------:R4:W5:Y:S02]  /*e310*/  LDG.E.LTC128B R11, desc[UR16][R216.64+0x20] ;  /* 0x00002010d80b7981 */ /* 0x000964000c1e1920 */
.L_x_212:
[----:B------:R-:W-:Y:S05]  /*e320*/  BSYNC B1 ;  /* 0x0000000000017941 */ /* 0x000fea0003800000 */
.L_x_211:
[----:B------:R-:W2:Y:S01]  /*e330*/  LDL.LU R224, [R1+0x1f8] ;  /* 0x0001f80001e07983 */ /* 0x000ea20000300800 */
[----:B------:R-:W-:Y:S01]  /*e340*/  UIMAD.WIDE.U32 UR12, UR24, 0x7, UR12 ;  /* 0x00000007180c78a5 */ /* 0x000fe2000f8e000c */
[----:B------:R-:W-:Y:S01]  /*e350*/  ISETP.GT.AND P2, PT, R0, 0xf9, P2 ;  /* 0x000000f90000780c */ /* 0x000fe20001744270 */
[----:B------:R-:W-:Y:S02]  /*e360*/  BSSY B1, `(.L_x_213) ;  /* 0x0000012000017945 */ /* 0x000fe40003800000 */
[----:B------:R-:W-:-:S04]  /*e370*/  UIADD3 UR12, UP0, UR12, UR24, URZ ;  /* 0x000000180c0c7290 */ /* 0x000fc8000ff1e03f */
[----:B------:R-:W-:Y:S02]  /*e380*/  UIADD3.X UR9, UR25, UR9, UR13, UP0, !UPT ;  /* 0x0000000919097290 */ /* 0x000fe400087fe40d */
[----:B------:R-:W-:-:S04]  /*e390*/  MOV R4, UR12 ;  /* 0x0000000c00047c02 */ /* 0x000fc80008000f00 */
[----:B---3--:R-:W-:Y:S02]  /*e3a0*/  IMAD.U32 R5, RZ, RZ, UR9 ;  /* 0x00000009ff057e24 */ /* 0x008fe4000f8e00ff */
        /* <DEDUP_REMOVED lines=8> */
[----:B------:R-:W-:-:S03]  /*e430*/  ISETP.GT.AND P1, PT, R231, 0x80, PT ;  /* 0x00000080e700780c */ /* 0x000fc60003f24270 */
[----:B--2---:R-:W-:-:S05]  /*e440*/  FFMA R4, R224, UR18, R4 ;  /* 0x00000012e0047c23 */ /* 0x004fca0008000004 */
[----:B------:R2:W-:Y:S01]  /*e450*/  @P3 STG.E desc[UR16][R6.64+0x20], R4 ;  /* 0x0000200406003986 */ /* 0x0005e2000c101910 */
[----:B------:R-:W-:Y:S05]  /*e460*/  @!P2 BRA `(.L_x_214) ;  /* 0x000000000004a947 */ /* 0x000fea0003800000 */
[----:B------:R3:W5:Y:S02]  /*e470*/  LDG.E.LTC128B R11, desc[UR16][R2.64+0x20] ;  /* 0x00002010020b7981 */ /* 0x000764000c1e1920 */
.L_x_214:
[----:B------:R-:W-:Y:S05]  /*e480*/  BSYNC B1 ;  /* 0x0000000000017941 */ /* 0x000fea0003800000 */
.L_x_213:
[----:B------:R-:W4:Y:S01]  /*e490*/  LDL.LU R5, [R1+0x1fc] ;  /* 0x0001fc0001057983 */ /* 0x000f220000300800 */
[----:B--2--5:R-:W-:Y:S01]  /*e4a0*/  FMUL R4, R11, UR19 ;  /* 0x000000130b047c20 */ /* 0x024fe20008400000 */
[----:B------:R-:W-:Y:S01]  /*e4b0*/  ISETP.GT.AND P3, PT, R0, RZ, P1 ;  /* 0x000000ff0000720c */ /* 0x000fe20000f64270 */
[----:B------:R-:W-:Y:S02]  /*e4c0*/  BSSY B1, `(.L_x_215) ;  /* 0x0000006000017945 */ /* 0x000fe40003800000 */
[----:B----4-:R-:W-:-:S05]  /*e4d0*/  FFMA R4, R5, UR18, R4 ;  /* 0x0000001205047c23 */ /* 0x010fca0008000004 */
[----:B------:R2:W-:Y:S05]  /*e4e0*/  @P2 STG.E desc[UR16][R16.64+0x20], R4 ;  /* 0x0000200410002986 */ /* 0x0005ea000c101910 */
[----:B------:R-:W-:Y:S05]  /*e4f0*/  @!P3 BRA `(.L_x_216) ;  /* 0x000000000008b947 */ /* 0x000fea0003800000 */
[----:B------:R-:W4:Y:S04]  /*e500*/  LDL.64 R6, [R1+0x258] ;  /* 0x0002580001067983 */ /* 0x000f280000100a00 */
[----:B----4-:R4:W5:Y:S02]  /*e510*/  LDG.E.LTC128B R11, desc[UR16][R6.64+0x200] ;  /* 0x00020010060b7981 */ /* 0x010964000c1e1920 */
.L_x_216:
[----:B------:R-:W-:Y:S05]  /*e520*/  BSYNC B1 ;  /* 0x0000000000017941 */ /* 0x000fea0003800000 */
.L_x_215:
[----:B--2--5:R-:W-:Y:S01]  /*e530*/  FMUL R4, R11, UR19 ;  /* 0x000000130b047c20 */ /* 0x024fe20008400000 */
[----:B------:R-:W-:Y:S01]  /*e540*/  ISETP.GT.AND P4, PT, R0, 0x1, P1 ;  /* 0x000000010000780c */ /* 0x000fe20000f84270 */
[----:B------:R-:W-:Y:S01]  /*e550*/  BSSY B1, `(.L_x_217) ;  /* 0x0000007000017945 */ /* 0x000fe20003800000 */
[----:B------:R-:W-:Y:S01]  /*e560*/  ISETP.GT.AND P2, PT, R231, 0x88, PT ;  /* 0x00000088e700780c */ /* 0x000fe20003f44270 */
[----:B------:R-:W-:-:S05]  /*e570*/  FFMA R4, R24, UR18, R4 ;  /* 0x0000001218047c23 */ /* 0x000fca0008000004 */
[----:B------:R2:W-:Y:S05]  /*e580*/  @P3 STG.E desc[UR16][R14.64+0x200], R4 ;  /* 0x000200040e003986 */ /* 0x0005ea000c101910 */
[----:B------:R-:W-:Y:S05]  /*e590*/  @!P4 BRA `(.L_x_218) ;  /* 0x000000000008c947 */ /* 0x000fea0003800000 */
[----:B----4-:R-:W4:Y:S04]  /*e5a0*/  LDL.64 R6, [R1+0x250] ;  /* 0x0002500001067983 */ /* 0x010f280000100a00 */
[----:B----4-:R4:W5:Y:S02]  /*e5b0*/  LDG.E.LTC128B R11, desc[UR16][R6.64+0x200] ;  /* 0x00020010060b7981 */ /* 0x010964000c1e1920 */
.L_x_218:
[----:B------:R-:W-:Y:S05]  /*e5c0*/  BSYNC B1 ;  /* 0x0000000000017941 */ /* 0x000fea0003800000 */
.L_x_217:
[----:B--2--5:R-:W-:Y:S01]  /*e5d0*/  FMUL R4, R11, UR19 ;  /* 0x000000130b047c20 */ /* 0x024fe20008400000 */
[----:B------:R-:W-:Y:S01]  /*e5e0*/  @P4 MOV R5, R13 ;  /* 0x0000000d00054202 */ /* 0x000fe20000000f00 */
[----:B------:R-:W-:Y:S01]  /*e5f0*/  BSSY B1, `(.L_x_219) ;  /* 0x0000008000017945 */ /* 0x000fe20003800000 */
[----:B------:R-:W-:Y:S01]  /*e600*/  ISETP.GT.AND P5, PT, R0, RZ, P2 ;  /* 0x000000ff0000720c */ /* 0x000fe200017a4270 */
[----:B------:R-:W-:Y:S01]  /*e610*/  FFMA R25, R25, UR18, R4 ;  /* 0x0000001219197c23 */ /* 0x000fe20008000004 */
[----:B------:R-:W-:-:S05]  /*e620*/  @P4 IMAD.MOV.U32 R4, RZ, RZ, R12 ;  /* 0x000000ffff044224 */ /* 0x000fca00078e000c */
[----:B------:R2:W-:Y:S06]  /*e630*/  @P4 STG.E desc[UR16][R4.64+0x200], R25 ;  /* 0x0002001904004986 */ /* 0x0005ec000c101910 */
[----:B------:R-:W-:Y:S05]  /*e640*/  @!P5 BRA `(.L_x_220) ;  /* 0x000000000008d947 */ /* 0x000fea0003800000 */
[----:B----4-:R-:W4:Y:S04]  /*e650*/  LDL.LU.64 R6, [R1+0x258] ;  /* 0x0002580001067983 */ /* 0x010f280000300a00 */
[----:B----4-:R4:W5:Y:S02]  /*e660*/  LDG.E.LTC128B R11, desc[UR16][R6.64+0x220] ;  /* 0x00022010060b7981 */ /* 0x010964000c1e1920 */
.L_x_220:
[----:B------:R-:W-:Y:S05]  /*e670*/  BSYNC B1 ;  /* 0x0000000000017941 */ /* 0x000fea0003800000 */
.L_x_219:
[----:B--2--5:R-:W-:Y:S01]  /*e680*/  FMUL R4, R11, UR19 ;  /* 0x000000130b047c20 */ /* 0x024fe20008400000 */
[C---:B------:R-:W-:Y:S01]  /*e690*/  ISETP.GT.AND P4, PT, R0.reuse, 0x1, P2 ;  /* 0x000000010000780c */ /* 0x040fe20001784270 */
[----:B------:R-:W-:Y:S01]  /*e6a0*/  BSSY B1, `(.L_x_221) ;  /* 0x0000008000017945 */ /* 0x000fe20003800000 */
[----:B------:R-:W-:Y:S01]  /*e6b0*/  ISETP.GT.AND P3, PT, R0, 0x8, P1 ;  /* 0x000000080000780c */ /* 0x000fe20000f64270 */
[----:B------:R-:W-:Y:S01]  /*e6c0*/  FFMA R4, R26, UR18, R4 ;  /* 0x000000121a047c23 */ /* 0x000fe20008000004 */
[----:B------:R-:W-:-:S04]  /*e6d0*/  IMAD.MOV.U32 R8, RZ, RZ, R11 ;  /* 0x000000ffff087224 */ /* 0x000fc800078e000b */
[----:B------:R2:W-:Y:S05]  /*e6e0*/  @P5 STG.E desc[UR16][R14.64+0x220], R4 ;  /* 0x000220040e005986 */ /* 0x0005ea000c101910 */
[----:B------:R-:W-:Y:S05]  /*e6f0*/  @!P4 BRA `(.L_x_222) ;  /* 0x000000000008c947 */ /* 0x000fea0003800000 */
[----:B----4-:R-:W4:Y:S04]  /*e700*/  LDL.LU.64 R6, [R1+0x250] ;  /* 0x0002500001067983 */ /* 0x010f280000300a00 */
[----:B----4-:R4:W5:Y:S02]  /*e710*/  LDG.E.LTC128B R8, desc[UR16][R6.64+0x220] ;  /* 0x0002201006087981 */ /* 0x010964000c1e1920 */
.L_x_222:
[----:B------:R-:W-:Y:S05]  /*e720*/  BSYNC B1 ;  /* 0x0000000000017941 */ /* 0x000fea0003800000 */
.L_x_221:
[----:B------:R-:W3:Y:S01]  /*e730*/  LDL.64 R10, [R1+0x248] ;  /* 0x00024800010a7983 */ /* 0x000ee20000100a00 */
[----:B--2--5:R-:W-:Y:S01]  /*e740*/  FMUL R4, R8, UR19 ;  /* 0x0000001308047c20 */ /* 0x024fe20008400000 */
[----:B----4-:R-:W-:Y:S02]  /*e750*/  IMAD.MOV.U32 R6, RZ, RZ, R12 ;  /* 0x000000ffff067224 */ /* 0x010fe400078e000c */
[----:B------:R-:W-:Y:S02]  /*e760*/  IMAD.MOV.U32 R7, RZ, RZ, R13 ;  /* 0x000000ffff077224 */ /* 0x000fe400078e000d */
[----:B------:R-:W-:-:S05]  /*e770*/  FFMA R27, R27, UR18, R4 ;  /* 0x000000121b1b7c23 */ /* 0x000fca0008000004 */
[----:B------:R2:W-:Y:S04]  /*e780*/  @P4 STG.E desc[UR16][R6.64+0x220], R27 ;  /* 0x0002201b06004986 */ /* 0x0005e8000c101910 */
[----:B---3--:R-:W3:Y:S01]  /*e790*/  @P3 LDG.E.LTC128B R8, desc[UR16][R10.64+0x200] ;  /* 0x000200100a083981 */ /* 0x008ee2000c1e1920 */
[----:B------:R-:W-:Y:S01]  /*e7a0*/  MOV R4, UR26 ;  /* 0x0000001a00047c02 */ /* 0x000fe20008000f00 */
[----:B------:R-:W-:Y:S01]  /*e7b0*/  BSSY B1, `(.L_x_223) ;  /* 0x000000b000017945 */ /* 0x000fe20003800000 */
[----:B------:R-:W-:-:S03]  /*e7c0*/  ISETP.GT.AND P5, PT, R0, 0x9, P1 ;  /* 0x000000090000780c */ /* 0x000fc60000fa4270 */
[----:B--2---:R-:W-:Y:S01]  /*e7d0*/  IMAD.WIDE.U32 R6, R4, 0x1c, R6 ;  /* 0x0000001c04067825 */ /* 0x004fe200078e0006 */
[----:B------:R-:W-:-:S03]  /*e7e0*/  IADD3 R4, P4, R12, UR21, RZ ;  /* 0x000000150c047c10 */ /* 0x000fc6000ff9e0ff */
[----:B------:R-:W-:Y:S02]  /*e7f0*/  VIADD R7, R7, UR28 ;  /* 0x0000001c07077c36 */ /* 0x000fe40008000000 */
[----:B---3--:R-:W-:-:S04]  /*e800*/  FMUL R5, R8, UR19 ;  /* 0x0000001308057c20 */ /* 0x008fc80008400000 */
[----:B------:R-:W-:-:S05]  /*e810*/  FFMA R28, R28, UR18, R5 ;  /* 0x000000121c1c7c23 */ /* 0x000fca0008000005 */
[----:B------:R2:W-:Y:S01]  /*e820*/  @P3 STG.E desc[UR16][R6.64+0x200], R28 ;  /* 0x0002001c06003986 */ /* 0x0005e2000c101910 */
[----:B------:R-:W-:Y:S05]  /*e830*/  @!P5 BRA `(.L_x_224) ;  /* 0x000000000008d947 */ /* 0x000fea0003800000 */
[----:B------:R-:W3:Y:S04]  /*e840*/  LDL.64 R14, [R1+0x240] ;  /* 0x00024000010e7983 */ /* 0x000ee80000100a00 */
[----:B---3--:R3:W5:Y:S02]  /*e850*/  LDG.E.LTC128B R8, desc[UR16][R14.64+0x200] ;  /* 0x000200100e087981 */ /* 0x008764000c1e1920 */
.L_x_224:
[----:B------:R-:W-:Y:S05]  /*e860*/  BSYNC B1 ;  /* 0x0000000000017941 */ /* 0x000fea0003800000 */
.L_x_223:
[----:B-----5:R-:W-:Y:S01]  /*e870*/  FMUL R9, R8, UR19 ;  /* 0x0000001308097c20 */ /* 0x020fe20008400000 */
[----:B------:R-:W-:Y:S01]  /*e880*/  IADD3.X R5, R13, UR11, RZ, P4, !PT ;  /* 0x0000000b0d057c10 */ /* 0x000fe2000a7fe4ff */
[----:B------:R-:W-:Y:S01]  /*e890*/  BSSY B1, `(.L_x_225) ;  /* 0x0000006000017945 */ /* 0x000fe20003800000 */
[----:B------:R-:W-:Y:S01]  /*e8a0*/  ISETP.GT.AND P3, PT, R0, 0x8, P2 ;  /* 0x000000080000780c */ /* 0x000fe20001764270 */
[----:B------:R-:W-:-:S05]  /*e8b0*/  FFMA R9, R29, UR18, R9 ;  /* 0x000000121d097c23 */ /* 0x000fca0008000009 */
[----:B------:R4:W-:Y:S07]  /*e8c0*/  @P5 STG.E desc[UR16][R4.64+0x200], R9 ;  /* 0x0002000904005986 */ /* 0x0009ee000c101910 */
[----:B------:R-:W-:Y:S05]  /*e8d0*/  @!P3 BRA `(.L_x_226) ;  /* 0x000000000004b947 */ /* 0x000fea0003800000 */
[----:B------:R0:W5:Y:S02]  /*e8e0*/  LDG.E.LTC128B R8, desc[UR16][R10.64+0x220] ;  /* 0x000220100a087981 */ /* 0x000164000c1e1920 */
.L_x_226:
[----:B------:R-:W-:Y:S05]  /*e8f0*/  BSYNC B1 ;  /* 0x0000000000017941 */ /* 0x000fea0003800000 */
.L_x_225:
[----:B----45:R-:W-:Y:S01]  /*e900*/  FMUL R9, R8, UR19 ;  /* 0x0000001308097c20 */ /* 0x030fe20008400000 */
[C---:B------:R-:W-:Y:S01]  /*e910*/  ISETP.GT.AND P5, PT, R0.reuse, 0x9, P2 ;  /* 0x000000090000780c */ /* 0x040fe200017a4270 */
[----:B------:R-:W-:Y:S01]  /*e920*/  BSSY B1, `(.L_x_227) ;  /* 0x0000007000017945 */ /* 0x000fe20003800000 */
[----:B------:R-:W-:Y:S01]  /*e930*/  ISETP.GT.AND P4, PT, R0, 0x10, P1 ;  /* 0x000000100000780c */ /* 0x000fe20000f84270 */
[----:B------:R-:W-:-:S05]  /*e940*/  FFMA R9, R30, UR18, R9 ;  /* 0x000000121e097c23 */ /* 0x000fca0008000009 */
[----:B------:R4:W-:Y:S05]  /*e950*/  @P3 STG.E desc[UR16][R6.64+0x220], R9 ;  /* 0x0002200906003986 */ /* 0x0009ea000c101910 */
[----:B------:R-:W-:Y:S05]  /*e960*/  @!P5 BRA `(.L_x_228) ;  /* 0x000000000008d947 */ /* 0x000fea0003800000 */
[----:B0-----:R-:W2:Y:S04]  /*e970*/  LDL.LU.64 R10, [R1+0x240] ;  /* 0x00024000010a7983 */ /* 0x001ea80000300a00 */
[----:B--2---:R0:W5:Y:S02]  /*e980*/  LDG.E.LTC128B R8, desc[UR16][R10.64+0x220] ;  /* 0x000220100a087981 */ /* 0x004164000c1e1920 */
.L_x_228:
[----:B------:R-:W-:Y:S05]  /*e990*/  BSYNC B1 ;  /* 0x0000000000017941 */ /* 0x000fea0003800000 */
.L_x_227:
[----:B------:R-:W3:Y:S01]  /*e9a0*/  LDL.64 R12, [R1+0x238] ;  /* 0x00023800010c7983 */ /* 0x000ee20000100a00 */
[----:B--2-45:R-:W-:Y:S01]  /*e9b0*/  FMUL R6, R8, UR19 ;  /* 0x0000001308067c20 */ /* 0x034fe20008400000 */
[----:B0-----:R-:W-:Y:S01]  /*e9c0*/  IMAD.MOV.U32 R10, RZ, RZ, R8 ;  /* 0x000000ffff0a7224 */ /* 0x001fe200078e0008 */
[----:B------:R-:W-:Y:S01]  /*e9d0*/  MOV R9, R5 ;  /* 0x0000000500097202 */ /* 0x000fe20000000f00 */
[----:B------:R-:W-:Y:S02]  /*e9e0*/  IMAD.MOV.U32 R8, RZ, RZ, R4 ;  /* 0x000000ffff087224 */ /* 0x000fe400078e0004 */
[----:B------:R-:W-:-:S05]  /*e9f0*/  FFMA R31, R31, UR18, R6 ;  /* 0x000000121f1f7c23 */ /* 0x000fca0008000006 */
[----:B------:R0:W-:Y:S04]  /*ea00*/  @P5 STG.E desc[UR16][R8.64+0x220], R31 ;  /* 0x0002201f08005986 */ /* 0x0001e8000c101910 */
[----:B---3--:R-:W2:Y:S01]  /*ea10*/  @P4 LDG.E.LTC128B R10, desc[UR16][R12.64+0x200] ;  /* 0x000200100c0a4981 */ /* 0x008ea2000c1e1920 */
[----:B------:R-:W-:Y:S01]  /*ea20*/  IMAD.U32 R6, RZ, RZ, UR26 ;  /* 0x0000001aff067e24 */ /* 0x000fe2000f8e00ff */
[----:B------:R-:W-:Y:S01]  /*ea30*/  ISETP.GT.AND P6, PT, R0, 0x11, P1 ;  /* 0x000000110000780c */ /* 0x000fe20000fc4270 */
[----:B------:R-:W-:Y:S02]  /*ea40*/  BSSY B1, `(.L_x_229) ;  /* 0x000000a000017945 */ /* 0x000fe40003800000 */
[----:B0-----:R-:W-:Y:S01]  /*ea50*/  IMAD.WIDE.U32 R8, R6, 0x1c, R8 ;  /* 0x0000001c06087825 */ /* 0x001fe200078e0008 */
[----:B------:R-:W-:-:S03]  /*ea60*/  IADD3 R6, P5, R4, UR21, RZ ;  /* 0x0000001504067c10 */ /* 0x000fc6000ffbe0ff */
[----:B------:R-:W-:Y:S02]  /*ea70*/  VIADD R9, R9, UR28 ;  /* 0x0000001c09097c36 */ /* 0x000fe40008000000 */
[----:B--2---:R-:W-:-:S04]  /*ea80*/  FMUL R7, R10, UR19 ;  /* 0x000000130a077c20 */ /* 0x004fc80008400000 */
[----:B------:R-:W-:-:S05]  /*ea90*/  FFMA R32, R32, UR18, R7 ;  /* 0x0000001220207c23 */ /* 0x000fca0008000007 */
[----:B------:R0:W-:Y:S01]  /*eaa0*/  @P4 STG.E desc[UR16][R8.64+0x200], R32 ;  /* 0x0002002008004986 */ /* 0x0001e2000c101910 */
[----:B------:R-:W-:Y:S05]  /*eab0*/  @!P6 BRA `(.L_x_230) ;  /* 0x000000000008e947 */ /* 0x000fea0003800000 */
[----:B------:R-:W2:Y:S04]  /*eac0*/  LDL.64 R14, [R1+0x230] ;  /* 0x00023000010e7983 */ /* 0x000ea80000100a00 */
[----:B--2---:R2:W5:Y:S02]  /*ead0*/  LDG.E.LTC128B R10, desc[UR16][R14.64+0x200] ;  /* 0x000200100e0a7981 */ /* 0x004564000c1e1920 */
.L_x_230:
[----:B------:R-:W-:Y:S05]  /*eae0*/  BSYNC B1 ;  /* 0x0000000000017941 */ /* 0x000fea0003800000 */
.L_x_229:
        /* <DEDUP_REMOVED lines=8> */
.L_x_232:
[----:B------:R-:W-:Y:S05]  /*eb70*/  BSYNC B1 ;  /* 0x0000000000017941 */ /* 0x000fea0003800000 */
.L_x_231:
[----:B---3-5:R-:W-:Y:S01]  /*eb80*/  FMUL R4, R10, UR19 ;  /* 0x000000130a047c20 */ /* 0x028fe20008400000 */
[C---:B------:R-:W-:Y:S01]  /*eb90*/  ISETP.GT.AND P5, PT, R0.reuse, 0x11, P2 ;  /* 0x000000110000780c */ /* 0x040fe200017a4270 */
[----:B------:R-:W-:Y:S01]  /*eba0*/  BSSY B1, `(.L_x_233) ;  /* 0x0000007000017945 */ /* 0x000fe20003800000 */
[----:B------:R-:W-:Y:S01]  /*ebb0*/  ISETP.GT.AND P4, PT, R0, 0x18, P1 ;  /* 0x000000180000780c */ /* 0x000fe20000f84270 */
[----:B------:R-:W-:-:S05]  /*ebc0*/  FFMA R4, R34, UR18, R4 ;  /* 0x0000001222047c23 */ /* 0x000fca0008000004 */
[----:B------:R3:W-:Y:S05]  /*ebd0*/  @P3 STG.E desc[UR16][R8.64+0x220], R4 ;  /* 0x0002200408003986 */ /* 0x0007ea000c101910 */
[----:B------:R-:W-:Y:S05]  /*ebe0*/  @!P5 BRA `(.L_x_234) ;  /* 0x000000000008d947 */ /* 0x000fea0003800000 */
[----:B----4-:R-:W4:Y:S04]  /*ebf0*/  LDL.LU.64 R12, [R1+0x230] ;  /* 0x00023000010c7983 */ /* 0x010f280000300a00 */
[----:B----4-:R4:W5:Y:S02]  /*ec00*/  LDG.E.LTC128B R10, desc[UR16][R12.64+0x220] ;  /* 0x000220100c0a7981 */ /* 0x010964000c1e1920 */
.L_x_234:
[----:B------:R-:W-:Y:S05]  /*ec10*/  BSYNC B1 ;  /* 0x0000000000017941 */ /* 0x000fea0003800000 */
.L_x_233:
[----:B----4-:R-:W4:Y:S01]  /*ec20*/  LDL.64 R12, [R1+0x228] ;  /* 0x00022800010c7983 */ /* 0x010f220000100a00 */
[----:B---3-5:R-:W-:Y:S01]  /*ec30*/  FMUL R4, R10, UR19 ;  /* 0x000000130a047c20 */ /* 0x028fe20008400000 */
[----:B0-----:R-:W-:Y:S01]  /*ec40*/  IMAD.MOV.U32 R8, RZ, RZ, R6 ;  /* 0x000000ffff087224 */ /* 0x001fe200078e0006 */
[----:B------:R-:W-:Y:S02]  /*ec50*/  MOV R9, R7 ;  /* 0x0000000700097202 */ /* 0x000fe40000000f00 */
[----:B------:R-:W-:-:S05]  /*ec60*/  FFMA R35, R35, UR18, R4 ;  /* 0x0000001223237c23 */ /* 0x000fca0008000004 */
[----:B------:R0:W-:Y:S04]  /*ec70*/  @P5 STG.E desc[UR16][R8.64+0x220], R35 ;  /* 0x0002202308005986 */ /* 0x0001e8000c101910 */
[----:B----4-:R-:W3:Y:S01]  /*ec80*/  @P4 LDG.E.LTC128B R10, desc[UR16][R12.64+0x200] ;  /* 0x000200100c0a4981 */ /* 0x010ee2000c1e1920 */
[----:B------:R-:W-:Y:S01]  /*ec90*/  IMAD.U32 R4, RZ, RZ, UR26 ;  /* 0x0000001aff047e24 */ /* 0x000fe2000f8e00ff */
[----:B------:R-:W-:Y:S01]  /*eca0*/  ISETP.GT.AND P6, PT, R0, 0x19, P1 ;  /* 0x000000190000780c */ /* 0x000fe20000fc4270 */
[----:B------:R-:W-:Y:S02]  /*ecb0*/  BSSY B1, `(.L_x_235) ;  /* 0x000000a000017945 */ /* 0x000fe40003800000 */
[----:B0-----:R-:W-:Y:S01]  /*ecc0*/  IMAD.WIDE.U32 R8, R4, 0x1c, R8 ;  /* 0x0000001c04087825 */ /* 0x001fe200078e0008 */
[----:B------:R-:W-:-:S03]  /*ecd0*/  IADD3 R4, P5, R6, UR21, RZ ;  /* 0x0000001506047c10 */ /* 0x000fc6000ffbe0ff */
[----:B------:R-:W-:Y:S02]  /*ece0*/  VIADD R9, R9, UR28 ;  /* 0x0000001c09097c36 */ /* 0x000fe40008000000 */
[----:B---3--:R-:W-:-:S04]  /*ecf0*/  FMUL R5, R10, UR19 ;  /* 0x000000130a057c20 */ /* 0x008fc80008400000 */
[----:B------:R-:W-:-:S05]  /*ed00*/  FFMA R36, R36, UR18, R5 ;  /* 0x0000001224247c23 */ /* 0x000fca0008000005 */
[----:B------:R0:W-:Y:S01]  /*ed10*/  @P4 STG.E desc[UR16][R8.64+0x200], R36 ;  /* 0x0002002408004986 */ /* 0x0001e2000c101910 */
[----:B------:R-:W-:Y:S05]  /*ed20*/  @!P6 BRA `(.L_x_236) ;  /* 0x000000000008e947 */ /* 0x000fea0003800000 */
[----:B--2---:R-:W2:Y:S04]  /*ed30*/  LDL.64 R14, [R1+0x220] ;  /* 0x00022000010e7983 */ /* 0x004ea80000100a00 */
[----:B--2---:R3:W5:Y:S02]  /*ed40*/  LDG.E.LTC128B R10, desc[UR16][R14.64+0x200] ;  /* 0x000200100e0a7981 */ /* 0x004764000c1e1920 */
.L_x_236:
[----:B------:R-:W-:Y:S05]  /*ed50*/  BSYNC B1 ;  /* 0x0000000000017941 */ /* 0x000fea0003800000 */
.L_x_235:
        /* <DEDUP_REMOVED lines=8> */
.L_x_238:
[----:B------:R-:W-:Y:S05]  /*ede0*/  BSYNC B1 ;  /* 0x0000000000017941 */ /* 0x000fea0003800000 */
.L_x_237:
        /* <DEDUP_REMOVED lines=9> */
.L_x_240:
[----:B------:R-:W-:Y:S05]  /*ee80*/  BSYNC B1 ;  /* 0x0000000000017941 */ /* 0x000fea0003800000 */
.L_x_239:
[----:B0-----:R-:W2:Y:S01]  /*ee90*/  LDL.64 R12, [R1+0x218] ;  /* 0x00021800010c7983 */ /* 0x001ea20000100a00 */
[----:B----45:R-:W-:Y:S01]  /*eea0*/  FMUL R6, R10, UR19 ;  /* 0x000000130a067c20 */ /* 0x030fe20008400000 */
[----:B------:R-:W-:Y:S01]  /*eeb0*/  IMAD.MOV.U32 R8, RZ, RZ, R4 ;  /* 0x000000ffff087224 */ /* 0x000fe200078e0004 */
[----:B------:R-:W-:Y:S02]  /*eec0*/  MOV R9, R5 ;  /* 0x0000000500097202 */ /* 0x000fe40000000f00 */
[----:B------:R-:W-:-:S05]  /*eed0*/  FFMA R39, R39, UR18, R6 ;  /* 0x0000001227277c23 */ /* 0x000fca0008000006 */
[----:B------:R0:W-:Y:S04]  /*eee0*/  @P5 STG.E desc[UR16][R8.64+0x220], R39 ;  /* 0x0002202708005986 */ /* 0x0001e8000c101910 */
[----:B--2---:R-:W2:Y:S01]  /*eef0*/  @P4 LDG.E.LTC128B R10, desc[UR16][R12.64+0x200] ;  /* 0x000200100c0a4981 */ /* 0x004ea2000c1e1920 */
[----:B------:R-:W-:Y:S01]  /*ef00*/  IMAD.U32 R7, RZ, RZ, UR26 ;  /* 0x0000001aff077e24 */ /* 0x000fe2000f8e00ff */
[----:B------:R-:W-:Y:S01]  /*ef10*/  ISETP.GT.AND P6, PT, R0, 0x21, P1 ;  /* 0x000000210000780c */ /* 0x000fe20000fc4270 */
[----:B------:R-:W-:Y:S01]  /*ef20*/  BSSY B1, `(.L_x_241) ;  /* 0x000000a000017945 */ /* 0x000fe20003800000 */
[----:B------:R-:W-:Y:S01]  /*ef30*/  IADD3 R6, P5, R4, UR21, RZ ;  /* 0x0000001504067c10 */ /* 0x000fe2000ffbe0ff */
[----:B0-----:R-:W-:-:S04]  /*ef40*/  IMAD.WIDE.U32 R8, R7, 0x1c, R8 ;  /* 0x0000001c07087825 */ /* 0x001fc800078e0008 */
[----:B------:R-:W-:Y:S02]  /*ef50*/  VIADD R9, R9, UR28 ;  /* 0x0000001c09097c36 */ /* 0x000fe40008000000 */
[----:B--2---:R-:W-:-:S04]  /*ef60*/  FMUL R7, R10, UR19 ;  /* 0x000000130a077c20 */ /* 0x004fc80008400000 */
[----:B------:R-:W-:-:S05]  /*ef70*/  FFMA R40, R40, UR18, R7 ;  /* 0x0000001228287c23 */ /* 0x000fca0008000007 */
[----:B------:R0:W-:Y:S01]  /*ef80*/  @P4 STG.E desc[UR16][R8.64+0x200], R40 ;  /* 0x0002002808004986 */ /* 0x0001e2000c101910 */
[----:B------:R-:W-:Y:S05]  /*ef90*/  @!P6 BRA `(.L_x_242) ;  /* 0x000000000008e947 */ /* 0x000fea0003800000 */
[----:B---3--:R-:W2:Y:S04]  /*efa0*/  LDL.64 R14, [R1+0x210] ;  /* 0x00021000010e7983 */ /* 0x008ea80000100a00 */
[----:B--2---:R2:W5:Y:S02]  /*efb0*/  LDG.E.LTC128B R10, desc[UR16][R14.64+0x200] ;  /* 0x000200100e0a7981 */ /* 0x004564000c1e1920 */
.L_x_242:
[----:B------:R-:W-:Y:S05]  /*efc0*/  BSYNC B1 ;  /* 0x0000000000017941 */ /* 0x000fea0003800000 */
.L_x_241:
        /* <DEDUP_REMOVED lines=8> */
.L_x_244:
[----:B------:R-:W-:Y:S05]  /*f050*/  BSYNC B1 ;  /* 0x0000000000017941 */ /* 0x000fea0003800000 */
.L_x_243:
[----:B-----5:R-:W-:Y:S01]  /*f060*/  FMUL R5, R10, UR19 ;  /* 0x000000130a057c20 */ /* 0x020fe20008400000 */
        /* <DEDUP_REMOVED lines=8> */
.L_x_246:
[----:B------:R-:W-:Y:S05]  /*f0f0*/  BSYNC B1 ;  /* 0x0000000000017941 */ /* 0x000fea0003800000 */
.L_x_245:
[----:B0-----:R-:W2:Y:S01]  /*f100*/  LDL.64 R12, [R1+0x40] ;  /* 0x00004000010c7983 */ /* 0x001ea20000100a00 */
[----:B-----5:R-:W-:-:S04]  /*f110*/  FMUL R4, R10, UR19 ;  /* 0x000000130a047c20 */ /* 0x020fc80008400000 */
[----:B------:R-:W-:-:S05]  /*f120*/  FFMA R43, R43, UR18, R4 ;  /* 0x000000122b2b7c23 */ /* 0x000fca0008000004 */
[----:B------:R0:W-:Y:S04]  /*f130*/  @P5 STG.E desc[UR16][R6.64+0x220], R43 ;  /* 0x0002202b06005986 */ /* 0x0001e8000c101910 */
[----:B--2---:R-:W2:Y:S01]  /*f140*/  @P4 LDG.E.LTC128B R10, desc[UR16][R12.64+0x200] ;  /* 0x000200100c0a4981 */ /* 0x004ea2000c1e1920 */
[----:B------:R-:W-:Y:S01]  /*f150*/  IMAD.U32 R9, RZ, RZ, UR26 ;  /* 0x0000001aff097e24 */ /* 0x000fe2000f8e00ff */
[----:B------:R-:W-:Y:S01]  /*f160*/  ISETP.GT.AND P6, PT, R0, 0x29, P1 ;  /* 0x000000290000780c */ /* 0x000fe20000fc4270 */
[----:B------:R-:W-:Y:S01]  /*f170*/  BSSY B1, `(.L_x_247) ;  /* 0x000000a000017945 */ /* 0x000fe20003800000 */
[----:B------:R-:W-:Y:S01]  /*f180*/  IADD3 R4, P5, R6, UR21, RZ ;  /* 0x0000001506047c10 */ /* 0x000fe2000ffbe0ff */
[----:B------:R-:W-:-:S05]  /*f190*/  IMAD.WIDE.U32 R8, R9, 0x1c, R6 ;  /* 0x0000001c09087825 */ /* 0x000fca00078e0006 */
[----:B------:R-:W-:Y:S01]  /*f1a0*/  IADD3 R9, R9, UR28, RZ ;  /* 0x0000001c09097c10 */ /* 0x000fe2000fffe0ff */
[----:B--2---:R-:W-:-:S04]  /*f1b0*/  FMUL R5, R10, UR19 ;  /* 0x000000130a057c20 */ /* 0x004fc80008400000 */
[----:B------:R-:W-:-:S05]  /*f1c0*/  FFMA R11, R44, UR18, R5 ;  /* 0x000000122c0b7c23 */ /* 0x000fca0008000005 */
[----:B------:R0:W-:Y:S01]  /*f1d0*/  @P4 STG.E desc[UR16][R8.64+0x200], R11 ;  /* 0x0002000b08004986 */ /* 0x0001e2000c101910 */
[----:B------:R-:W-:Y:S05]  /*f1e0*/  @!P6 BRA `(.L_x_248) ;  /* 0x000000000008e947 */ /* 0x000fea0003800000 */
[----:B---3--:R-:W2:Y:S04]  /*f1f0*/  LDL.64 R14, [R1+0x38] ;  /* 0x00003800010e7983 */ /* 0x008ea80000100a00 */
[----:B--2---:R2:W5:Y:S02]  /*f200*/  LDG.E.LTC128B R10, desc[UR16][R14.64+0x200] ;  /* 0x000200100e0a7981 */ /* 0x004564000c1e1920 */
.L_x_248:
[----:B------:R-:W-:Y:S05]  /*f210*/  BSYNC B1 ;  /* 0x0000000000017941 */ /* 0x000fea0003800000 */
.L_x_247:
[----:B0---45:R-:W-:Y:S01]  /*f220*/  FMUL R6, R10, UR19 ;  /* 0x000000130a067c20 */ /* 0x031fe20008400000 */
[----:B------:R-:W-:Y:S01]  /*f230*/  IADD3.X R5, R7, UR11, RZ, P5, !PT ;  /* 0x0000000b07057c10 */ /* 0x000fe2000affe4ff */
[----:B------:R-:W-:Y:S01]  /*f240*/  BSSY B1, `(.L_x_249) ;  /* 0x0000006000017945 */ /* 0x000fe20003800000 */
[----:B------:R-:W-:Y:S01]  /*f250*/  ISETP.GT.AND P3, PT, R0, 0x28, P2 ;  /* 0x000000280000780c */ /* 0x000fe20001764270 */
[----:B------:R-:W-:-:S05]  /*f260*/  FFMA R45, R45, UR18, R6 ;  /* 0x000000122d2d7c23 */ /* 0x000fca0008000006 */
[----:B------:R0:W-:Y:S07]  /*f270*/  @P6 STG.E desc[UR16][R4.64+0x200], R45 ;  /* 0x0002002d04006986 */ /* 0x0001ee000c101910 */
[----:B------:R-:W-:Y:S05]  /*f280*/  @!P3 BRA `(.L_x_250) ;  /* 0x000000000004b947 */ /* 0x000fea0003800000 */
[----:B------:R4:W5:Y:S02]  /*f290*/  LDG.E.LTC128B R10, desc[UR16][R12.64+0x220] ;  /* 0x000220100c0a7981 */ /* 0x000964000c1e1920 */
.L_x_250:
[----:B------:R-:W-:Y:S05]  /*f2a0*/  BSYNC B1 ;  /* 0x0000000000017941 */ /* 0x000fea0003800000 */
.L_x_249:
[----:B-----5:R-:W-:Y:S01]  /*f2b0*/  FMUL R7, R10, UR19 ;  /* 0x000000130a077c20 */ /* 0x020fe20008400000 */
        /* <DEDUP_REMOVED lines=8> */
.L_x_252:
[----:B------:R-:W-:Y:S05]  /*f340*/  BSYNC B1 ;  /* 0x0000000000017941 */ /* 0x000fea0003800000 */
.L_x_251:
[----:B----4-:R-:W4:Y:S01]  /*f350*/  LDL.64 R12, [R1+0x30] ;  /* 0x00003000010c7983 */ /* 0x010f220000100a00 */
[----:B-----5:R-:W-:-:S04]  /*f360*/  FMUL R6, R10, UR19 ;  /* 0x000000130a067c20 */ /* 0x020fc80008400000 */
[----:B------:R-:W-:-:S05]  /*f370*/  FFMA R47, R47, UR18, R6 ;  /* 0x000000122f2f7c23 */ /* 0x000fca0008000006 */
[----:B------:R0:W-:Y:S04]  /*f380*/  @P5 STG.E desc[UR16][R4.64+0x220], R47 ;  /* 0x0002202f04005986 */ /* 0x0001e8000c101910 */
[----:B----4-:R-:W4:Y:S01]  /*f390*/  @P4 LDG.E.LTC128B R10, desc[UR16][R12.64+0x200] ;  /* 0x000200100c0a4981 */ /* 0x010f22000c1e1920 */
[----:B0-----:R-:W-:Y:S01]  /*f3a0*/  IMAD.U32 R9, RZ, RZ, UR26 ;  /* 0x0000001aff097e24 */ /* 0x001fe2000f8e00ff */
[----:B------:R-:W-:Y:S01]  /*f3b0*/  ISETP.GT.AND P6, PT, R0, 0x31, P1 ;  /* 0x000000310000780c */ /* 0x000fe20000fc4270 */
[----:B------:R-:W-:Y:S01]  /*f3c0*/  BSSY B1, `(.L_x_253) ;  /* 0x000000a000017945 */ /* 0x000fe20003800000 */
[----:B------:R-:W-:Y:S01]  /*f3d0*/  IADD3 R6, P5, R4, UR21, RZ ;  /* 0x0000001504067c10 */ /* 0x000fe2000ffbe0ff */
[----:B------:R-:W-:-:S04]  /*f3e0*/  IMAD.WIDE.U32 R8, R9, 0x1c, R4 ;  /* 0x0000001c09087825 */ /* 0x000fc800078e0004 */
[----:B------:R-:W-:Y:S02]  /*f3f0*/  VIADD R9, R9, UR28 ;  /* 0x0000001c09097c36 */ /* 0x000fe40008000000 */
[----:B----4-:R-:W-:-:S04]  /*f400*/  FMUL R7, R10, UR19 ;  /* 0x000000130a077c20 */ /* 0x010fc80008400000 */
[----:B------:R-:W-:-:S05]  /*f410*/  FFMA R11, R48, UR18, R7 ;  /* 0x00000012300b7c23 */ /* 0x000fca0008000007 */
[----:B------:R0:W-:Y:S01]  /*f420*/  @P4 STG.E desc[UR16][R8.64+0x200], R11 ;  /* 0x0002000b08004986 */ /* 0x0001e2000c101910 */
[----:B------:R-:W-:Y:S05]  /*f430*/  @!P6 BRA `(.L_x_254) ;  /* 0x000000000008e947 */ /* 0x000fea0003800000 */
[----:B--23--:R-:W2:Y:S04]  /*f440*/  LDL.64 R14, [R1+0x28] ;  /* 0x00002800010e7983 */ /* 0x00cea80000100a00 */
[----:B--2---:R4:W5:Y:S02]  /*f450*/  LDG.E.LTC128B R10, desc[UR16][R14.64+0x200] ;  /* 0x000200100e0a7981 */ /* 0x004964000c1e1920 */
.L_x_254:
[----:B------:R-:W-:Y:S05]  /*f460*/  BSYNC B1 ;  /* 0x0000000000017941 */ /* 0x000fea0003800000 */
.L_x_253:
        /* <DEDUP_REMOVED lines=8> */
.L_x_256:
[----:B------:R-:W-:Y:S05]  /*f4f0*/  BSYNC B1 ;  /* 0x0000000000017941 */ /* 0x000fea0003800000 */
.L_x_255:
        /* <DEDUP_REMOVED lines=9> */
.L_x_258:
[----:B------:R-:W-:Y:S05]  /*f590*/  BSYNC B1 ;  /* 0x0000000000017941 */ /* 0x000fea0003800000 */
.L_x_257:
        /* <DEDUP_REMOVED lines=15> */
[----:B---34-:R-:W2:Y:S04]  /*f690*/  LDL.64 R14, [R1+0x18] ;  /* 0x00001800010e7983 */ /* 0x018ea80000100a00 */
[----:B--2---:R2:W5:Y:S02]  /*f6a0*/  LDG.E.LTC128B R10, desc[UR16][R14.64+0x200] ;  /* 0x000200100e0a7981 */ /* 0x004564000c1e1920 */
.L_x_260:
[----:B------:R-:W-:Y:S05]  /*f6b0*/  BSYNC B1 ;  /* 0x0000000000017941 */ /* 0x000fea0003800000 */
.L_x_259:
[----:B0----5:R-:W-:Y:S01]  /*f6c0*/  FMUL R6, R10, UR19 ;  /* 0x000000130a067c20 */ /* 0x021fe20008400000 */
[----:B------:R-:W-:Y:S01]  /*f6d0*/  IADD3.X R5, R7, UR11, RZ, P5, !PT ;  /* 0x0000000b07057c10 */ /* 0x000fe2000affe4ff */
[----:B------:R-:W-:Y:S01]  /*f6e0*/  BSSY B1, `(.L_x_261) ;  /* 0x0000006000017945 */ /* 0x000fe20003800000 */
[----:B------:R-:W-:Y:S01]  /*f6f0*/  ISETP.GT.AND P3, PT, R0, 0x38, P2 ;  /* 0x000000380000780c */ /* 0x000fe20001764270 */
[----:B------:R-:W-:-:S05]  /*f700*/  FFMA R53, R53, UR18, R6 ;  /* 0x0000001235357c23 */ /* 0x000fca0008000006 */
[----:B------:R0:W-:Y:S07]  /*f710*/  @P6 STG.E desc[UR16][R4.64+0x200], R53 ;  /* 0x0002003504006986 */ /* 0x0001ee000c101910 */
[----:B------:R-:W-:Y:S05]  /*f720*/  @!P3 BRA `(.L_x_262) ;  /* 0x000000000004b947 */ /* 0x000fea0003800000 */
[----:B------:R0:W5:Y:S02]  /*f730*/  LDG.E.LTC128B R10, desc[UR16][R12.64+0x220] ;  /* 0x000220100c0a7981 */ /* 0x000164000c1e1920 */
.L_x_262:
[----:B------:R-:W-:Y:S05]  /*f740*/  BSYNC B1 ;  /* 0x0000000000017941 */ /* 0x000fea0003800000 */
.L_x_261:
        /* <DEDUP_REMOVED lines=9> */
.L_x_264:
[----:B------:R-:W-:Y:S05]  /*f7e0*/  BSYNC B1 ;  /* 0x0000000000017941 */ /* 0x000fea0003800000 */
.L_x_263:
        /* <DEDUP_REMOVED lines=9> */
[----:B------:R-:W-:-:S04]  /*f880*/  IMAD.WIDE.U32 R8, R9, 0x1c, R4 ;  /* 0x0000001c09087825 */ /* 0x000fc800078e0004 */
[----:B------:R-:W-:Y:S02]  /*f890*/  VIADD R9, R9, UR28 ;  /* 0x0000001c09097c36 */ /* 0x000fe40008000000 */
[----:B--2---:R-:W-:-:S04]  /*f8a0*/  FMUL R7, R10, UR19 ;  /* 0x000000130a077c20 */ /* 0x004fc80008400000 */
[----:B------:R-:W-:-:S05]  /*f8b0*/  FFMA R11, R56, UR18, R7 ;  /* 0x00000012380b7c23 */ /* 0x000fca0008000007 */
[----:B------:R0:W-:Y:S01]  /*f8c0*/  @P4 STG.E desc[UR16][R8.64+0x200], R11 ;  /* 0x0002000b08004986 */ /* 0x0001e2000c101910 */
[----:B------:R-:W-:Y:S05]  /*f8d0*/  @!P6 BRA `(.L_x_266) ;  /* 0x000000000008e947 */ /* 0x000fea0003800000 */
[----:B---34-:R-:W2:Y:S04]  /*f8e0*/  LDL.64 R14, [R1+0x8] ;  /* 0x00000800010e7983 */ /* 0x018ea80000100a00 */
[----:B--2---:R2:W5:Y:S02]  /*f8f0*/  LDG.E.LTC128B R10, desc[UR16][R14.64+0x200] ;  /* 0x000200100e0a7981 */ /* 0x004564000c1e1920 */
.L_x_266:
[----:B------:R-:W-:Y:S05]  /*f900*/  BSYNC B1 ;  /* 0x0000000000017941 */ /* 0x000fea0003800000 */
.L_x_265:
        /* <DEDUP_REMOVED lines=8> */
.L_x_268:
[----:B------:R-:W-:Y:S05]  /*f990*/  BSYNC B1 ;  /* 0x0000000000017941 */ /* 0x000fea0003800000 */
.L_x_267:
        /* <DEDUP_REMOVED lines=9> */
.L_x_270:
[----:B------:R-:W-:Y:S05]  /*fa30*/  BSYNC B1 ;  /* 0x0000000000017941 */ /* 0x000fea0003800000 */
.L_x_269:
[----:B0-----:R-:W2:Y:S01]  /*fa40*/  LDL.64 R12, [R1] ;  /* 0x00000000010c7983 */ /* 0x001ea20000100a00 */
        /* <DEDUP_REMOVED lines=14> */
[----:B------:R2:W5:Y:S02]  /*fb30*/  LDG.E.LTC128B R10, desc[UR16][R236.64+0x200] ;  /* 0x00020010ec0a7981 */ /* 0x000564000c1e1920 */
.L_x_272:
[----:B------:R-:W-:Y:S05]  /*fb40*/  BSYNC B1 ;  /* 0x0000000000017941 */ /* 0x000fea0003800000 */
.L_x_271:
        /* <DEDUP_REMOVED lines=8> */
.L_x_274:
[----:B------:R-:W-:Y:S05]  /*fbd0*/  BSYNC B1 ;  /* 0x0000000000017941 */ /* 0x000fea0003800000 */
.L_x_273:
[----:B-----5:R-:W-:Y:S01]  /*fbe0*/  FMUL R7, R10, UR19 ;  /* 0x000000130a077c20 */ /* 0x020fe20008400000 */
[C---:B------:R-:W-:Y:S01]  /*fbf0*/  ISETP.GT.AND P5, PT, R0.reuse, 0x49, P2 ;  /* 0x000000490000780c */ /* 0x040fe200017a4270 */
[----:B------:R-:W-:Y:S01]  /*fc00*/  BSSY B1, `(.L_x_275) ;  /* 0x0000006000017945 */ /* 0x000fe20003800000 */
[----:B------:R-:W-:Y:S01]  /*fc10*/  ISETP.GT.AND P4, PT, R0, 0x50, P1 ;  /* 0x000000500000780c */ /* 0x000fe20000f84270 */
[----:B------:R-:W-:-:S05]  /*fc20*/  FFMA R7, R62, UR18, R7 ;  /* 0x000000123e077c23 */ /* 0x000fca0008000007 */
[----:B------:R0:W-:Y:S05]  /*fc30*/  @P3 STG.E desc[UR16][R8.64+0x220], R7 ;  /* 0x0002200708003986 */ /* 0x0001ea000c101910 */
[----:B------:R-:W-:Y:S05]  /*fc40*/  @!P5 BRA `(.L_x_276) ;  /* 0x000000000004d947 */ /* 0x000fea0003800000 */
[----:B------:R0:W5:Y:S02]  /*fc50*/  LDG.E.LTC128B R10, desc[UR16][R236.64+0x220] ;  /* 0x00022010ec0a7981 */ /* 0x000164000c1e1920 */
.L_x_276:
[----:B------:R-:W-:Y:S05]  /*fc60*/  BSYNC B1 ;  /* 0x0000000000017941 */ /* 0x000fea0003800000 */
.L_x_275:
[----:B-----5:R-:W-:-:S04]  /*fc70*/  FMUL R6, R10, UR19 ;  /* 0x000000130a067c20 */ /* 0x020fc80008400000 */
[----:B------:R-:W-:-:S05]  /*fc80*/  FFMA R63, R63, UR18, R6 ;  /* 0x000000123f3f7c23 */ /* 0x000fca0008000006 */
[----:B------:R1:W-:Y:S04]  /*fc90*/  @P5 STG.E desc[UR16][R4.64+0x220], R63 ;  /* 0x0002203f04005986 */ /* 0x0003e8000c101910 */
[----:B------:R-:W2:Y:S01]  /*fca0*/  @P4 LDG.E.LTC128B R10, desc[UR16][R234.64+0x200] ;  /* 0x00020010ea0a4981 */ /* 0x000ea2000c1e1920 */
[----:B0-----:R-:W-:Y:S01]  /*fcb0*/  IMAD.U32 R7, RZ, RZ, UR26 ;  /* 0x0000001aff077e24 */ /* 0x001fe2000f8e00ff */
        /* <DEDUP_REMOVED lines=9> */
[----:B------:R0:W5:Y:S02]  /*fd50*/  LDG.E.LTC128B R10, desc[UR16][R232.64+0x200] ;  /* 0x00020010e80a7981 */ /* 0x000164000c1e1920 */
.L_x_278:
[----:B------:R-:W-:Y:S05]  /*fd60*/  BSYNC B1 ;  /* 0x0000000000017941 */ /* 0x000fea0003800000 */
.L_x_277:
[----:B-1---5:R-:W-:Y:S01]  /*fd70*/  FMUL R4, R10, UR19 ;  /* 0x000000130a047c20 */ /* 0x022fe20008400000 */
[----:B------:R-:W-:Y:S01]  /*fd80*/  IADD3.X R9, R5, UR11, RZ, P5, !PT ;  /* 0x0000000b05097c10 */ /* 0x000fe2000affe4ff */
[----:B------:R-:W-:Y:S01]  /*fd90*/  BSSY B1, `(.L_x_279) ;  /* 0x0000006000017945 */ /* 0x000fe20003800000 */
[----:B------:R-:W-:Y:S01]  /*fda0*/  ISETP.GT.AND P3, PT, R0, 0x50, P2 ;  /* 0x000000500000780c */ /* 0x000fe20001764270 */
[----:B------:R-:W-:-:S05]  /*fdb0*/  FFMA R65, R65, UR18, R4 ;  /* 0x0000001241417c23 */ /* 0x000fca0008000004 */
[----:B------:R1:W-:Y:S07]  /*fdc0*/  @P6 STG.E desc[UR16][R8.64+0x200], R65 ;  /* 0x0002004108006986 */ /* 0x0003ee000c101910 */
[----:B------:R-:W-:Y:S05]  /*fdd0*/  @!P3 BRA `(.L_x_280) ;  /* 0x000000000004b947 */ /* 0x000fea0003800000 */
[----:B------:R2:W5:Y:S02]  /*fde0*/  LDG.E.LTC128B R10, desc[UR16][R234.64+0x220] ;  /* 0x00022010ea0a7981 */ /* 0x000564000c1e1920 */
.L_x_280:
[----:B------:R-:W-:Y:S05]  /*fdf0*/  BSYNC B1 ;  /* 0x0000000000017941 */ /* 0x000fea0003800000 */
.L_x_279:
        /* <DEDUP_REMOVED lines=8> */
.L_x_282:
[----:B------:R-:W-:Y:S05]  /*fe80*/  BSYNC B1 ;  /* 0x0000000000017941 */ /* 0x000fea0003800000 */
.L_x_281:
        /* <DEDUP_REMOVED lines=15> */
.L_x_284:
[----:B------:R-:W-:Y:S05]  /*ff80*/  BSYNC B1 ;  /* 0x0000000000017941 */ /* 0x000fea0003800000 */
.L_x_283:
        /* <DEDUP_REMOVED lines=8> */
.L_x_286:
[----:B------:R-:W-:Y:S05]  /*10010*/  BSYNC B1 ;  /* 0x0000000000017941 */ /* 0x000fea0003800000 */
.L_x_285:
        /* <DEDUP_REMOVED lines=8> */
.L_x_288:
[----:B------:R-:W-:Y:S05]  /*100a0*/  BSYNC B1 ;  /* 0x0000000000017941 */ /* 0x000fea0003800000 */
.L_x_287:
[----:B0----5:R-:W-:-:S04]  /*100b0*/  FMUL R4, R10, UR19 ;  /* 0x000000130a047c20 */ /* 0x021fc80008400000 */
[----:B------:R-:W-:-:S05]  /*100c0*/  FFMA R71, R71, UR18, R4 ;  /* 0x0000001247477c23 */ /* 0x000fca0008000004 */
[----:B------:R0:W-:Y:S04]  /*100d0*/  @P5 STG.E desc[UR16][R6.64+0x220], R71 ;  /* 0x0002204706005986 */ /* 0x0001e8000c101910 */
[----:B------:R-:W2:Y:S01]  /*100e0*/  @P4 LDG.E.LTC128B R10, desc[UR16][R22.64+0x200] ;  /* 0x00020010160a4981 */ /* 0x000ea2000c1e1920 */
        /* <DEDUP_REMOVED lines=11> */
.L_x_290:
[----:B------:R-:W-:Y:S05]  /*101a0*/  BSYNC B1 ;  /* 0x0000000000017941 */ /* 0x000fea0003800000 */
.L_x_289:
        /* <DEDUP_REMOVED lines=8> */
.L_x_292:
[----:B------:R-:W-:Y:S05]  /*10230*/  BSYNC B1 ;  /* 0x0000000000017941 */ /* 0x000fea0003800000 */
.L_x_291:
        /* <DEDUP_REMOVED lines=8> */
.L_x_294:
[----:B------:R-:W-:Y:S05]  /*102c0*/  BSYNC B1 ;  /* 0x0000000000017941 */ /* 0x000fea0003800000 */
.L_x_293:
        /* <DEDUP_REMOVED lines=15> */
.L_x_296:
[----:B------:R-:W-:Y:S05]  /*103c0*/  BSYNC B1 ;  /* 0x0000000000017941 */ /* 0x000fea0003800000 */
.L_x_295:
        /* <DEDUP_REMOVED lines=8> */
.L_x_298:
[----:B------:R-:W-:Y:S05]  /*10450*/  BSYNC B1 ;  /* 0x0000000000017941 */ /* 0x000fea0003800000 */
.L_x_297:
        /* <DEDUP_REMOVED lines=8> */
.L_x_300:
[----:B------:R-:W-:Y:S05]  /*104e0*/  BSYNC B1 ;  /* 0x0000000000017941 */ /* 0x000fea0003800000 */
.L_x_299:
        /* <DEDUP_REMOVED lines=15> */
.L_x_302:
[----:B------:R-:W-:Y:S05]  /*105e0*/  BSYNC B1 ;  /* 0x0000000000017941 */ /* 0x000fea0003800000 */
.L_x_301:
        /* <DEDUP_REMOVED lines=8> */
.L_x_304:
[----:B------:R-:W-:Y:S05]  /*10670*/  BSYNC B1 ;  /* 0x0000000000017941 */ /* 0x000fea0003800000 */
.L_x_303:
        /* <DEDUP_REMOVED lines=8> */
.L_x_306:
[----:B------:R-:W-:Y:S05]  /*10700*/  BSYNC B1 ;  /* 0x0000000000017941 */ /* 0x000fea0003800000 */
.L_x_305:
        /* <DEDUP_REMOVED lines=15> */
.L_x_308:
[----:B------:R-:W-:Y:S05]  /*10800*/  BSYNC B1 ;  /* 0x0000000000017941 */ /* 0x000fea0003800000 */
.L_x_307:
        /* <DEDUP_REMOVED lines=8> */
.L_x_310:
[----:B------:R-:W-:Y:S05]  /*10890*/  BSYNC B1 ;  /* 0x0000000000017941 */ /* 0x000fea0003800000 */
.L_x_309:
        /* <DEDUP_REMOVED lines=8> */
.L_x_312:
[----:B------:R-:W-:Y:S05]  /*10920*/  BSYNC B1 ;  /* 0x0000000000017941 */ /* 0x000fea0003800000 */
.L_x_311:
        /* <DEDUP_REMOVED lines=15> */
.L_x_314:
[----:B------:R-:W-:Y:S05]  /*10a20*/  BSYNC B1 ;  /* 0x0000000000017941 */ /* 0x000fea0003800000 */
.L_x_313:
        /* <DEDUP_REMOVED lines=8> */
.L_x_316:
[----:B------:R-:W-:Y:S05]  /*10ab0*/  BSYNC B1 ;  /* 0x0000000000017941 */ /* 0x000fea0003800000 */
.L_x_315:
        /* <DEDUP_REMOVED lines=8> */
.L_x_318:
[----:B------:R-:W-:Y:S05]  /*10b40*/  BSYNC B1 ;  /* 0x0000000000017941 */ /* 0x000fea0003800000 */
.L_x_317:
        /* <DEDUP_REMOVED lines=15> */
.L_x_320:
[----:B------:R-:W-:Y:S05]  /*10c40*/  BSYNC B1 ;  /* 0x0000000000017941 */ /* 0x000fea0003800000 */
.L_x_319:
        /* <DEDUP_REMOVED lines=8> */
.L_x_322:
[----:B------:R-:W-:Y:S05]  /*10cd0*/  BSYNC B1 ;  /* 0x0000000000017941 */ /* 0x000fea0003800000 */
.L_x_321:
        /* <DEDUP_REMOVED lines=8> */
.L_x_324:
[----:B------:R-:W-:Y:S05]  /*10d60*/  BSYNC B1 ;  /* 0x0000000000017941 */ /* 0x000fea0003800000 */
.L_x_323:
        /* <DEDUP_REMOVED lines=15> */
.L_x_326:
[----:B------:R-:W-:Y:S05]  /*10e60*/  BSYNC B1 ;  /* 0x0000000000017941 */ /* 0x000fea0003800000 */
.L_x_325:
        /* <DEDUP_REMOVED lines=8> */
.L_x_328:
[----:B------:R-:W-:Y:S05]  /*10ef0*/  BSYNC B1 ;  /* 0x0000000000017941 */ /* 0x000fea0003800000 */
.L_x_327:
        /* <DEDUP_REMOVED lines=8> */
.L_x_330:
[----:B------:R-:W-:Y:S05]  /*10f80*/  BSYNC B1 ;  /* 0x0000000000017941 */ /* 0x000fea0003800000 */
.L_x_329:
        /* <DEDUP_REMOVED lines=15> */
.L_x_332:
[----:B------:R-:W-:Y:S05]  /*11080*/  BSYNC B1 ;  /* 0x0000000000017941 */ /* 0x000fea0003800000 */
.L_x_331:
        /* <DEDUP_REMOVED lines=8> */
.L_x_334:
[----:B------:R-:W-:Y:S05]  /*11110*/  BSYNC B1 ;  /* 0x0000000000017941 */ /* 0x000fea0003800000 */
.L_x_333:
        /* <DEDUP_REMOVED lines=8> */
.L_x_336:
[----:B------:R-:W-:Y:S05]  /*111a0*/  BSYNC B1 ;  /* 0x0000000000017941 */ /* 0x000fea0003800000 */
.L_x_335:
        /* <DEDUP_REMOVED lines=15> */
.L_x_338:
[----:B------:R-:W-:Y:S05]  /*112a0*/  BSYNC B1 ;  /* 0x0000000000017941 */ /* 0x000fea0003800000 */
.L_x_337:
        /* <DEDUP_REMOVED lines=8> */
.L_x_340:
[----:B------:R-:W-:Y:S05]  /*11330*/  BSYNC B1 ;  /* 0x0000000000017941 */ /* 0x000fea0003800000 */
.L_x_339:
        /* <DEDUP_REMOVED lines=8> */
.L_x_342:
[----:B------:R-:W-:Y:S05]  /*113c0*/  BSYNC B1 ;  /* 0x0000000000017941 */ /* 0x000fea0003800000 */
.L_x_341:
        /* <DEDUP_REMOVED lines=15> */
.L_x_344:
[----:B------:R-:W-:Y:S05]  /*114c0*/  BSYNC B1 ;  /* 0x0000000000017941 */ /* 0x000fea0003800000 */
.L_x_343:
        /* <DEDUP_REMOVED lines=8> */
.L_x_346:
[----:B------:R-:W-:Y:S05]  /*11550*/  BSYNC B1 ;  /* 0x0000000000017941 */ /* 0x000fea0003800000 */
.L_x_345:
        /* <DEDUP_REMOVED lines=8> */
.L_x_348:
[----:B------:R-:W-:Y:S05]  /*115e0*/  BSYNC B1 ;  /* 0x0000000000017941 */ /* 0x000fea0003800000 */
.L_x_347:
        /* <DEDUP_REMOVED lines=15> */
.L_x_350:
[----:B------:R-:W-:Y:S05]  /*116e0*/  BSYNC B1 ;  /* 0x0000000000017941 */ /* 0x000fea0003800000 */
.L_x_349:
        /* <DEDUP_REMOVED lines=8> */
.L_x_352:
[----:B------:R-:W-:Y:S05]  /*11770*/  BSYNC B1 ;  /* 0x0000000000017941 */ /* 0x000fea0003800000 */
.L_x_351:
        /* <DEDUP_REMOVED lines=8> */
.L_x_354:
[----:B------:R-:W-:Y:S05]  /*11800*/  BSYNC B1 ;  /* 0x0000000000017941 */ /* 0x000fea0003800000 */
.L_x_353:
        /* <DEDUP_REMOVED lines=15> */
.L_x_356:
[----:B------:R-:W-:Y:S05]  /*11900*/  BSYNC B1 ;  /* 0x0000000000017941 */ /* 0x000fea0003800000 */
.L_x_355:
        /* <DEDUP_REMOVED lines=8> */
.L_x_358:
[----:B------:R-:W-:Y:S05]  /*11990*/  BSYNC B1 ;  /* 0x0000000000017941 */ /* 0x000fea0003800000 */
.L_x_357:
        /* <DEDUP_REMOVED lines=8> */
.L_x_360:
[----:B------:R-:W-:Y:S05]  /*11a20*/  BSYNC B1 ;  /* 0x0000000000017941 */ /* 0x000fea0003800000 */
.L_x_359:
        /* <DEDUP_REMOVED lines=15> */
.L_x_362:
[----:B------:R-:W-:Y:S05]  /*11b20*/  BSYNC B1 ;  /* 0x0000000000017941 */ /* 0x000fea0003800000 */
.L_x_361:
        /* <DEDUP_REMOVED lines=8> */
.L_x_364:
[----:B------:R-:W-:Y:S05]  /*11bb0*/  BSYNC B1 ;  /* 0x0000000000017941 */ /* 0x000fea0003800000 */
.L_x_363:
        /* <DEDUP_REMOVED lines=8> */
.L_x_366:
[----:B------:R-:W-:Y:S05]  /*11c40*/  BSYNC B1 ;  /* 0x0000000000017941 */ /* 0x000fea0003800000 */
.L_x_365:
        /* <DEDUP_REMOVED lines=15> */
.L_x_368:
[----:B------:R-:W-:Y:S05]  /*11d40*/  BSYNC B1 ;  /* 0x0000000000017941 */ /* 0x000fea0003800000 */
.L_x_367:
        /* <DEDUP_REMOVED lines=8> */
.L_x_370:
[----:B------:R-:W-:Y:S05]  /*11dd0*/  BSYNC B1 ;  /* 0x0000000000017941 */ /* 0x000fea0003800000 */
.L_x_369:
        /* <DEDUP_REMOVED lines=8> */
.L_x_372:
[----:B------:R-:W-:Y:S05]  /*11e60*/  BSYNC B1 ;  /* 0x0000000000017941 */ /* 0x000fea0003800000 */
.L_x_371:
        /* <DEDUP_REMOVED lines=15> */
.L_x_374:
[----:B------:R-:W-:Y:S05]  /*11f60*/  BSYNC B1 ;  /* 0x0000000000017941 */ /* 0x000fea0003800000 */
.L_x_373:
        /* <DEDUP_REMOVED lines=8> */
.L_x_376:
[----:B------:R-:W-:Y:S05]  /*11ff0*/  BSYNC B1 ;  /* 0x0000000000017941 */ /* 0x000fea0003800000 */
.L_x_375:
        /* <DEDUP_REMOVED lines=8> */
.L_x_378:
[----:B------:R-:W-:Y:S05]  /*12080*/  BSYNC B1 ;  /* 0x0000000000017941 */ /* 0x000fea0003800000 */
.L_x_377:
        /* <DEDUP_REMOVED lines=15> */
.L_x_380:
[----:B------:R-:W-:Y:S05]  /*12180*/  BSYNC B1 ;  /* 0x0000000000017941 */ /* 0x000fea0003800000 */
.L_x_379:
        /* <DEDUP_REMOVED lines=8> */
.L_x_382:
[----:B------:R-:W-:Y:S05]  /*12210*/  BSYNC B1 ;  /* 0x0000000000017941 */ /* 0x000fea0003800000 */
.L_x_381:
        /* <DEDUP_REMOVED lines=8> */
.L_x_384:
[----:B------:R-:W-:Y:S05]  /*122a0*/  BSYNC B1 ;  /* 0x0000000000017941 */ /* 0x000fea0003800000 */
.L_x_383:
        /* <DEDUP_REMOVED lines=15> */
.L_x_386:
[----:B------:R-:W-:Y:S05]  /*123a0*/  BSYNC B1 ;  /* 0x0000000000017941 */ /* 0x000fea0003800000 */
.L_x_385:
        /* <DEDUP_REMOVED lines=8> */
.L_x_388:
[----:B------:R-:W-:Y:S05]  /*12430*/  BSYNC B1 ;  /* 0x0000000000017941 */ /* 0x000fea0003800000 */
.L_x_387:
        /* <DEDUP_REMOVED lines=8> */
.L_x_390:
[----:B------:R-:W-:Y:S05]  /*124c0*/  BSYNC B1 ;  /* 0x0000000000017941 */ /* 0x000fea0003800000 */
.L_x_389:
        /* <DEDUP_REMOVED lines=15> */
.L_x_392:
[----:B------:R-:W-:Y:S05]  /*125c0*/  BSYNC B1 ;  /* 0x0000000000017941 */ /* 0x000fea0003800000 */
.L_x_391:
        /* <DEDUP_REMOVED lines=8> */
.L_x_394:
[----:B------:R-:W-:Y:S05]  /*12650*/  BSYNC B1 ;  /* 0x0000000000017941 */ /* 0x000fea0003800000 */
.L_x_393:
        /* <DEDUP_REMOVED lines=8> */
.L_x_396:
[----:B------:R-:W-:Y:S05]  /*126e0*/  BSYNC B1 ;  /* 0x0000000000017941 */ /* 0x000fea0003800000 */
.L_x_395:
        /* <DEDUP_REMOVED lines=15> */
.L_x_398:
[----:B------:R-:W-:Y:S05]  /*127e0*/  BSYNC B1 ;  /* 0x0000000000017941 */ /* 0x000fea0003800000 */
.L_x_397:
        /* <DEDUP_REMOVED lines=8> */
.L_x_400:
[----:B------:R-:W-:Y:S05]  /*12870*/  BSYNC B1 ;  /* 0x0000000000017941 */ /* 0x000fea0003800000 */
.L_x_399:
        /* <DEDUP_REMOVED lines=8> */
.L_x_402:
[----:B------:R-:W-:Y:S05]  /*12900*/  BSYNC B1 ;  /* 0x0000000000017941 */ /* 0x000fea0003800000 */
.L_x_401:
        /* <DEDUP_REMOVED lines=15> */
.L_x_404:
[----:B------:R-:W-:Y:S05]  /*12a00*/  BSYNC B1 ;  /* 0x0000000000017941 */ /* 0x000fea0003800000 */
.L_x_403:
        /* <DEDUP_REMOVED lines=8> */
.L_x_406:
[----:B------:R-:W-:Y:S05]  /*12a90*/  BSYNC B1 ;  /* 0x0000000000017941 */ /* 0x000fea0003800000 */
.L_x_405:
[----:B-----5:R-:W-:Y:S01]  /*12aa0*/  FMUL R9, R10, UR19 ;  /* 0x000000130a097c20 */ /* 0x020fe20008400000 */
[----:B------:R-:W-:Y:S01]  /*12ab0*/  ISETP.GT.AND P2, PT, R0, 0xf9, P2 ;  /* 0x000000f90000780c */ /* 0x000fe20001744270 */
[----:B------:R-:W-:Y:S02]  /*12ac0*/  BSSY B1, `(.L_x_407) ;  /* 0x0000005000017945 */ /* 0x000fe40003800000 */
[----:B------:R-:W-:-:S05]  /*12ad0*/  FFMA R9, R150, UR18, R9 ;  /* 0x0000001296097c23 */ /* 0x000fca0008000009 */
[----:B------:R0:W-:Y:S05]  /*12ae0*/  @P4 STG.E desc[UR16][R4.64+0x220], R9 ;  /* 0x0002200904004986 */ /* 0x0001ea000c101910 */
[----:B------:R-:W-:Y:S05]  /*12af0*/  @!P2 BRA `(.L_x_408) ;  /* 0x000000000004a947 */ /* 0x000fea0003800000 */
[----:B------:R0:W5:Y:S02]  /*12b00*/  LDG.E.LTC128B R10, desc[UR16][R2.64+0x220] ;  /* 0x00022010020a7981 */ /* 0x000164000c1e1920 */
.L_x_408:
[----:B------:R-:W-:Y:S05]  /*12b10*/  BSYNC B1 ;  /* 0x0000000000017941 */ /* 0x000fea0003800000 */
.L_x_407:
[----:B-----5:R-:W-:-:S04]  /*12b20*/  FMUL R10, R10, UR19 ;  /* 0x000000130a0a7c20 */ /* 0x020fc80008400000 */
[----:B------:R-:W-:Y:S01]  /*12b30*/  FFMA R151, R151, UR18, R10 ;  /* 0x0000001297977c23 */ /* 0x000fe2000800000a */
[----:B------:R-:W-:Y:S06]  /*12b40*/  @!P2 BRA `(.L_x_409) ;  /* 0x0000004c0054a947 */ /* 0x000fec0003800000 */
[----:B------:R0:W-:Y:S01]  /*12b50*/  STG.E desc[UR16][R6.64+0x220], R151 ;  /* 0x0002209706007986 */ /* 0x0001e2000c101910 */
[----:B------:R-:W-:Y:S05]  /*12b60*/  BRA `(.L_x_409) ;  /* 0x0000004c004c7947 */ /* 0x000fea0003800000 */
.L_x_26:
[----:B------:R-:W3:Y:S01]  /*12b70*/  LDL.LU R2, [R1] ;  /* 0x0000000001027983 */ /* 0x000ee20000300800 */
[----:B------:R-:W-:-:S03]  /*12b80*/  ULDC.64 UR8, c[0x0][0x6c0] ;  /* 0x0001b00000087ab9 */ /* 0x000fc60000000a00 */
[----:B------:R-:W4:Y:S04]  /*12b90*/  LDL.LU R6, [R1+0x4] ;  /* 0x0000040001067983 */ /* 0x000f280000300800 */
[----:B------:R-:W5:Y:S04]  /*12ba0*/  LDL.LU R7, [R1+0x8] ;  /* 0x0000080001077983 */ /* 0x000f680000300800 */
[----:B------:R-:W2:Y:S04]  /*12bb0*/  LDL.LU R8, [R1+0xc] ;  /* 0x00000c0001087983 */ /* 0x000ea80000300800 */
        /* <DEDUP_REMOVED lines=49> */
[----:B------:R-:W2:Y:S01]  /*12ed0*/  LDL.LU R194, [R1+0x150] ;  /* 0x0001500001c27983 */ /* 0x000ea20000300800 */
[----:B------:R-:W-:-:S03]  /*12ee0*/  LEA R4, P3, R12, UR8, 0x2 ;  /* 0x000000080c047c11 */ /* 0x000fc6000f8610ff */
[----:B------:R-:W2:Y:S04]  /*12ef0*/  LDL.LU R193, [R1+0x154] ;  /* 0x0001540001c17983 */ /* 0x000ea80000300800 */
[----:B------:R-:W2:Y:S04]  /*12f00*/  LDL.LU R192, [R1+0x158] ;  /* 0x0001580001c07983 */ /* 0x000ea80000300800 */
[----:B------:R-:W2:Y:S04]  /*12f10*/  LDL.LU R191, [R1+0x15c] ;  /* 0x00015c0001bf7983 */ /* 0x000ea80000300800 */
[----:B------:R-:W2:Y:S01]  /*12f20*/  LDL.LU R190, [R1+0x160] ;  /* 0x0001600001be7983 */ /* 0x000ea20000300800 */
[----:B------:R-:W-:-:S03]  /*12f30*/  LEA.HI.X R5, R12, UR9, R18, 0x2, P3 ;  /* 0x000000090c057c11 */ /* 0x000fc600098f1412 */
[----:B------:R-:W2:Y:S04]  /*12f40*/  LDL.LU R189, [R1+0x164] ;  /* 0x0001640001bd7983 */ /* 0x000ea80000300800 */
[----:B------:R-:W2:Y:S04]  /*12f50*/  LDL.LU R188, [R1+0x168] ;  /* 0x0001680001bc7983 */ /* 0x000ea80000300800 */
[----:B------:R-:W2:Y:S04]  /*12f60*/  LDL.LU R187, [R1+0x16c] ;  /* 0x00016c0001bb7983 */ /* 0x000ea80000300800 */
[----:B------:R-:W2:Y:S04]  /*12f70*/  LDL.LU R186, [R1+0x170] ;  /* 0x0001700001ba7983 */ /* 0x000ea80000300800 */
[----:B------:R-:W2:Y:S04]  /*12f80*/  LDL.LU R185, [R1+0x174] ;  /* 0x0001740001b97983 */ /* 0x000ea80000300800 */
[----:B------:R-:W2:Y:S04]  /*12f90*/  LDL.LU R184, [R1+0x178] ;  /* 0x0001780001b87983 */ /* 0x000ea80000300800 */
[----:B------:R-:W2:Y:S01]  /*12fa0*/  LDL.LU R183, [R1+0x17c] ;  /* 0x00017c0001b77983 */ /* 0x000ea20000300800 */
[----:B------:R-:W-:-:S03]  /*12fb0*/  ISETP.GT.AND P3, PT, R0, 0x1, P1 ;  /* 0x000000010000780c */ /* 0x000fc60000f64270 */
[----:B------:R-:W2:Y:S04]  /*12fc0*/  LDL.LU R182, [R1+0x180] ;  /* 0x0001800001b67983 */ /* 0x000ea80000300800 */
[----:B------:R-:W2:Y:S01]  /*12fd0*/  LDL.LU R181, [R1+0x184] ;  /* 0x0001840001b57983 */ /* 0x000ea20000300800 */
[----:B------:R-:W-:-:S03]  /*12fe0*/  USHF.L.U64.HI UR8, UR26, 0x2, UR27 ;  /* 0x000000021a087899 */ /* 0x000fc6000801021b */
        /* <DEDUP_REMOVED lines=8> */
[----:B---3--:R-:W-:-:S03]  /*13070*/  FMUL R2, R2, UR18 ;  /* 0x0000001202027c20 */ /* 0x008fc60008400000 */
[----:B------:R-:W3:Y:S04]  /*13080*/  LDL.LU R172, [R1+0x1a8] ;  /* 0x0001a80001ac7983 */ /* 0x000ee80000300800 */
[----:B------:R0:W-:Y:S01]  /*13090*/  @P2 STG.E desc[UR16][R4.64], R2 ;  /* 0x0000000204002986 */ /* 0x0001e2000c101910 */
[----:B----4-:R-:W-:-:S03]  /*130a0*/  FMUL R6, R6, UR18 ;  /* 0x0000001206067c20 */ /* 0x010fc60008400000 */
[----:B------:R-:W4:Y:S04]  /*130b0*/  LDL.LU R171, [R1+0x1ac] ;  /* 0x0001ac0001ab7983 */ /* 0x000f280000300800 */
[----:B------:R-:W4:Y:S01]  /*130c0*/  LDL.LU R170, [R1+0x1b0] ;  /* 0x0001b00001aa7983 */ /* 0x000f220000300800 */
[----:B0-----:R-:W-:-:S03]  /*130d0*/  IMAD.U32 R2, RZ, RZ, UR26 ;  /* 0x0000001aff027e24 */ /* 0x001fc6000f8e00ff */
[----:B------:R-:W4:Y:S02]  /*130e0*/  LDL.LU R169, [R1+0x1b4] ;  /* 0x0001b40001a97983 */ /* 0x000f240000300800 */
[----:B------:R-:W-:Y:S02]  /*130f0*/  LEA R2, P2, R2, R4, 0x2 ;  /* 0x0000000402027211 */ /* 0x000fe400078410ff */
[----:B------:R-:W4:Y:S02]  /*13100*/  LDL.LU R168, [R1+0x1b8] ;  /* 0x0001b80001a87983 */ /* 0x000f240000300800 */
[----:B------:R-:W-:Y:S02]  /*13110*/  IADD3.X R3, R5, UR8, RZ, P2, !PT ;  /* 0x0000000805037c10 */ /* 0x000fe400097fe4ff */
[----:B------:R-:W4:Y:S04]  /*13120*/  LDL.LU R167, [R1+0x1bc] ;  /* 0x0001bc0001a77983 */ /* 0x000f280000300800 */
[----:B------:R-:W4:Y:S04]  /*13130*/  LDL.LU R166, [R1+0x1c0] ;  /* 0x0001c00001a67983 */ /* 0x000f280000300800 */
[----:B------:R2:W-:Y:S01]  /*13140*/  @P3 STG.E desc[UR16][R2.64], R6 ;  /* 0x0000000602003986 */ /* 0x0005e2000c101910 */
[----:B------:R-:W-:-:S03]  /*13150*/  ISETP.GT.AND P3, PT, R231, 0x8, PT ;  /* 0x00000008e700780c */ /* 0x000fc60003f64270 */
[----:B------:R-:W4:Y:S01]  /*13160*/  LDL.LU R165, [R1+0x1c4] ;  /* 0x0001c40001a57983 */ /* 0x000f220000300800 */
[----:B------:R-:W-:-:S03]  /*13170*/  ISETP.GT.AND P2, PT, R0, RZ, P3 ;  /* 0x000000ff0000720c */ /* 0x000fc60001f44270 */
[----:B------:R-:W4:Y:S04]  /*13180*/  LDL.LU R164, [R1+0x1c8] ;  /* 0x0001c80001a47983 */ /* 0x000f280000300800 */
[----:B------:R-:W4:Y:S04]  /*13190*/  LDL.LU R163, [R1+0x1cc] ;  /* 0x0001cc0001a37983 */ /* 0x000f280000300800 */
[----:B------:R-:W4:Y:S04]  /*131a0*/  LDL.LU R162, [R1+0x1d0] ;  /* 0x0001d00001a27983 */ /* 0x000f280000300800 */
[----:B------:R-:W4:Y:S04]  /*131b0*/  LDL.LU R161, [R1+0x1d4] ;  /* 0x0001d40001a17983 */ /* 0x000f280000300800 */
[----:B------:R-:W4:Y:S04]  /*131c0*/  LDL.LU R160, [R1+0x1d8] ;  /* 0x0001d80001a07983 */ /* 0x000f280000300800 */
[----:B------:R-:W4:Y:S04]  /*131d0*/  LDL.LU R159, [R1+0x1dc] ;  /* 0x0001dc00019f7983 */ /* 0x000f280000300800 */
[----:B------:R-:W4:Y:S04]  /*131e0*/  LDL.LU R158, [R1+0x1e0] ;  /* 0x0001e000019e7983 */ /* 0x000f280000300800 */
[----:B------:R-:W4:Y:S01]  /*131f0*/  LDL.LU R157, [R1+0x1e4] ;  /* 0x0001e400019d7983 */ /* 0x000f220000300800 */
[----:B-----5:R-:W-:-:S03]  /*13200*/  FMUL R7, R7, UR18 ;  /* 0x0000001207077c20 */ /* 0x020fc60008400000 */
[----:B------:R-:W5:Y:S04]  /*13210*/  LDL.LU R156, [R1+0x1e8] ;  /* 0x0001e800019c7983 */ /* 0x000f680000300800 */
[----:B------:R-:W5:Y:S04]  /*13220*/  LDL.LU R155, [R1+0x1ec] ;  /* 0x0001ec00019b7983 */ /* 0x000f680000300800 */
[----:B------:R-:W5:Y:S04]  /*13230*/  LDL.LU R154, [R1+0x1f0] ;  /* 0x0001f000019a7983 */ /* 0x000f680000300800 */
[----:B------:R-:W5:Y:S04]  /*13240*/  LDL.LU R152, [R1+0x1f4] ;  /* 0x0001f40001987983 */ /* 0x000f680000300800 */
[----:B------:R-:W5:Y:S04]  /*13250*/  LDL.LU R22, [R1+0x1f8] ;  /* 0x0001f80001167983 */ /* 0x000f680000300800 */
[----:B------:R-:W5:Y:S04]  /*13260*/  LDL.LU R20, [R1+0x1fc] ;  /* 0x0001fc0001147983 */ /* 0x000f680000300800 */
[----:B------:R-:W3:Y:S04]  /*13270*/  LDL.LU R12, [R1+0x68] ;  /* 0x00006800010c7983 */ /* 0x000ee80000300800 */
[----:B------:R-:W4:Y:S04]  /*13280*/  LDL.LU R13, [R1+0x7c] ;  /* 0x00007c00010d7983 */ /* 0x000f280000300800 */
[----:B------:R-:W5:Y:S01]  /*13290*/  LDL.LU R18, [R1+0xa4] ;  /* 0x0000a40001127983 */ /* 0x000f620000300800 */
[----:B------:R-:W-:Y:S01]  /*132a0*/  ISETP.GT.AND P4, PT, R0, 0x1, P3 ;  /* 0x000000010000780c */ /* 0x000fe20001f84270 */
[----:B--2---:R-:W-:-:S02]  /*132b0*/  FMUL R6, R8, UR18 ;  /* 0x0000001208067c20 */ /* 0x004fc40008400000 */
[----:B------:R0:W-:Y:S04]  /*132c0*/  @P2 STG.E desc[UR16][R4.64+0x20], R7 ;  /* 0x0000200704002986 */ /* 0x0001e8000c101910 */
[----:B0-----:R-:W2:Y:S01]  /*132d0*/  LDL.LU R7, [R1+0x10] ;  /* 0x0000100001077983 */ /* 0x001ea20000300800 */
[----:B------:R-:W-:Y:S01]  /*132e0*/  IMAD.U32 R8, RZ, RZ, UR26 ;  /* 0x0000001aff087e24 */ /* 0x000fe2000f8e00ff */
[----:B------:R-:W-:Y:S01]  /*132f0*/  ISETP.GT.AND P2, PT, R0, 0x8, P1 ;  /* 0x000000080000780c */ /* 0x000fe20000f44270 */
[----:B------:R-:W-:-:S03]  /*13300*/  UIMAD UR8, UR27, 0x1c, URZ ;  /* 0x0000001c1b0878a4 */ /* 0x000fc6000f8e023f */
[----:B------:R2:W-:Y:S01]  /*13310*/  @P4 STG.E desc[UR16][R2.64+0x20], R6 ;  /* 0x0000200602004986 */ /* 0x0005e2000c101910 */
[----:B------:R-:W-:Y:S01]  /*13320*/  IMAD.WIDE.U32 R8, R8, 0x1c, R2 ;  /* 0x0000001c08087825 */ /* 0x000fe200078e0002 */
[----:B------:R-:W-:Y:S01]  /*13330*/  USHF.L.U32 UR9, UR26, 0x5, URZ ;  /* 0x000000051a097899 */ /* 0x000fe2000800063f */
[----:B------:R-:W-:Y:S01]  /*13340*/  ISETP.GT.AND P4, PT, R0, 0x9, P1 ;  /* 0x000000090000780c */ /* 0x000fe20000f84270 */
[----:B------:R-:W-:Y:S01]  /*13350*/  USHF.L.U64.HI UR27, UR26, 0x5, UR27 ;  /* 0x000000051a1b7899 */ /* 0x000fe2000801021b */
[----:B------:R-:W-:Y:S02]  /*13360*/  VIADD R9, R9, UR8 ;  /* 0x0000000809097c36 */ /* 0x000fe40008000000 */
[----:B------:R-:W-:Y:S01]  /*13370*/  FMUL R10, R10, UR18 ;  /* 0x000000120a0a7c20 */ /* 0x000fe20008400000 */
[----:B--2---:R-:W-:-:S05]  /*13380*/  FMUL R6, R7, UR18 ;  /* 0x0000001207067c20 */ /* 0x004fca0008400000 */
[----:B------:R0:W-:Y:S02]  /*13390*/  @P2 STG.E desc[UR16][R8.64], R6 ;  /* 0x0000000608002986 */ /* 0x0001e4000c101910 */
[----:B0-----:R-:W-:-:S04]  /*133a0*/  IADD3 R6, P2, R2, UR9, RZ ;  /* 0x0000000902067c10 */ /* 0x001fc8000ff5e0ff */
[----:B------:R-:W-:-:S05]  /*133b0*/  IADD3.X R7, R3, UR27, RZ, P2, !PT ;  /* 0x0000001b03077c10 */ /* 0x000fca00097fe4ff */
[----:B------:R0:W-:Y:S04]  /*133c0*/  @P4 STG.E desc[UR16][R6.64], R10 ;  /* 0x0000000a06004986 */ /* 0x0001e8000c101910 */
[----:B0-----:R-:W2:Y:S01]  /*133d0*/  LDL.LU R10, [R1+0x18] ;  /* 0x00001800010a7983 */ /* 0x001ea20000300800 */
[----:B------:R-:W-:Y:S01]  /*133e0*/  ISETP.GT.AND P2, PT, R0, 0x8, P3 ;  /* 0x000000080000780c */ /* 0x000fe20001f44270 */
[----:B--2---:R-:W-:-:S12]  /*133f0*/  FMUL R10, R10, UR18 ;  /* 0x000000120a0a7c20 */ /* 0x004fd80008400000 */
[----:B------:R0:W-:Y:S04]  /*13400*/  @P2 STG.E desc[UR16][R8.64+0x20], R10 ;  /* 0x0000200a08002986 */ /* 0x0001e8000c101910 */
[----:B0-----:R-:W2:Y:S04]  /*13410*/  LDL.LU R9, [R1+0x1c] ;  /* 0x00001c0001097983 */ /* 0x001ea80000300800 */
[----:B------:R-:W3:Y:S01]  /*13420*/  LDL.LU R10, [R1+0x20] ;  /* 0x00002000010a7983 */ /* 0x000ee20000300800 */
[----:B------:R-:W-:Y:S01]  /*13430*/  ISETP.GT.AND P2, PT, R0, 0x9, P3 ;  /* 0x000000090000780c */ /* 0x000fe20001f44270 */
[----:B--2---:R-:W-:Y:S01]  /*13440*/  FMUL R8, R9, UR18 ;  /* 0x0000001209087c20 */ /* 0x004fe20008400000 */
[----:B---3--:R-:W-:-:S11]  /*13450*/  FMUL R10, R10, UR18 ;  /* 0x000000120a0a7c20 */ /* 0x008fd60008400000 */
[----:B------:R0:W-:Y:S01]  /*13460*/  @P2 STG.E desc[UR16][R6.64+0x20], R8 ;  /* 0x0000200806002986 */ /* 0x0001e2000c101910 */
[----:B------:R-:W-:Y:S02]  /*13470*/  ISETP.GT.AND P2, PT, R0, 0x10, P1 ;  /* 0x000000100000780c */ /* 0x000fe40000f44270 */
[----:B0-----:R-:W-:-:S05]  /*13480*/  MOV R8, UR26 ;  /* 0x0000001a00087c02 */ /* 0x001fca0008000f00 */
[----:B------:R-:W-:-:S04]  /*13490*/  IMAD.WIDE.U32 R8, R8, 0x1c, R6 ;  /* 0x0000001c08087825 */ /* 0x000fc800078e0006 */
[----:B------:R-:W-:-:S05]  /*134a0*/  VIADD R9, R9, UR8 ;  /* 0x0000000809097c36 */ /* 0x000fca0008000000 */
[----:B------:R0:W-:Y:S04]  /*134b0*/  @P2 STG.E desc[UR16][R8.64], R10 ;  /* 0x0000000a08002986 */ /* 0x0001e8000c101910 */
[----:B0-----:R-:W2:Y:S01]  /*134c0*/  LDL.LU R10, [R1+0x28] ;  /* 0x00002800010a7983 */ /* 0x001ea20000300800 */
[C---:B------:R-:W-:Y:S01]  /*134d0*/  ISETP.GT.AND P6, PT, R0.reuse, 0x11, P1 ;  /* 0x000000110000780c */ /* 0x040fe20000fc4270 */
[----:B------:R-:W-:Y:S01]  /*134e0*/  FMUL R11, R11, UR18 ;  /* 0x000000120b0b7c20 */ /* 0x000fe20008400000 */
[----:B------:R-:W-:Y:S02]  /*134f0*/  ISETP.GT.AND P2, PT, R0, 0x10, P3 ;  /* 0x000000100000780c */ /* 0x000fe40001f44270 */
[----:B------:R-:W-:Y:S02]  /*13500*/  IADD3 R6, P5, R6, UR9, RZ ;  /* 0x0000000906067c10 */ /* 0x000fe4000ffbe0ff */
[----:B------:R-:W-:-:S02]  /*13510*/  ISETP.GT.AND P4, PT, R0, 0x11, P3 ;  /* 0x000000110000780c */ /* 0x000fc40001f84270 */
[----:B------:R-:W-:-:S05]  /*13520*/  IADD3.X R7, R7, UR27, RZ, P5, !PT ;  /* 0x0000001b07077c10 */ /* 0x000fca000affe4ff */
[----:B------:R0:W-:Y:S04]  /*13530*/  @P6 STG.E desc[UR16][R6.64], R11 ;  /* 0x0000000b06006986 */ /* 0x0001e8000c101910 */
[----:B0-----:R-:W3:Y:S01]  /*13540*/  LDL.LU R11, [R1+0x34] ;  /* 0x00003400010b7983 */ /* 0x001ee20000300800 */
[----:B--2---:R-:W-:-:S05]  /*13550*/  FMUL R10, R10, UR18 ;  /* 0x000000120a0a7c20 */ /* 0x004fca0008400000 */
[----:B------:R0:W-:Y:S04]  /*13560*/  @P2 STG.E desc[UR16][R8.64+0x20], R10 ;  /* 0x0000200a08002986 */ /* 0x0001e8000c101910 */
[----:B0-----:R-:W2:Y:S04]  /*13570*/  LDL.LU R9, [R1+0x2c] ;  /* 0x00002c0001097983 */ /* 0x001ea80000300800 */
[----:B------:R-:W4:Y:S01]  /*13580*/  LDL.LU R10, [R1+0x30] ;  /* 0x00003000010a7983 */ /* 0x000f220000300800 */
[----:B------:R-:W-:Y:S01]  /*13590*/  ISETP.GT.AND P2, PT, R0, 0x18, P1 ;  /* 0x000000180000780c */ /* 0x000fe20000f44270 */
[----:B--2---:R-:W-:-:S05]  /*135a0*/  FMUL R8, R9, UR18 ;  /* 0x0000001209087c20 */ /* 0x004fca0008400000 */
[----:B------:R0:W-:Y:S01]  /*135b0*/  @P4 STG.E desc[UR16][R6.64+0x20], R8 ;  /* 0x0000200806004986 */ /* 0x0001e2000c101910 */
[----:B----4-:R-:W-:Y:S01]  /*135c0*/  FMUL R10, R10, UR18 ;  /* 0x000000120a0a7c20 */ /* 0x010fe20008400000 */
[----:B0-----:R-:W-:-:S04]  /*135d0*/  IMAD.U32 R8, RZ, RZ, UR26 ;  /* 0x0000001aff087e24 */ /* 0x001fc8000f8e00ff */
[----:B------:R-:W-:-:S04]  /*135e0*/  IMAD.WIDE.U32 R8, R8, 0x1c, R6 ;  /* 0x0000001c08087825 */ /* 0x000fc800078e0006 */
[----:B------:R-:W-:-:S05]  /*135f0*/  VIADD R9, R9, UR8 ;  /* 0x0000000809097c36 */ /* 0x000fca0008000000 */
[----:B------:R0:W-:Y:S04]  /*13600*/  @P2 STG.E desc[UR16][R8.64], R10 ;  /* 0x0000000a08002986 */ /* 0x0001e8000c101910 */
[----:B0-----:R-:W2:Y:S01]  /*13610*/  LDL.LU R10, [R1+0x38] ;  /* 0x00003800010a7983 */ /* 0x001ea20000300800 */
[C---:B------:R-:W-:Y:S02]  /*13620*/  ISETP.GT.AND P6, PT, R0.reuse, 0x19, P1 ;  /* 0x000000190000780c */ /* 0x040fe40000fc4270 */
[----:B------:R-:W-:Y:S02]  /*13630*/  ISETP.GT.AND P2, PT, R0, 0x18, P3 ;  /* 0x000000180000780c */ /* 0x000fe40001f44270 */
[----:B------:R-:W-:Y:S01]  /*13640*/  IADD3 R6, P5, R6, UR9, RZ ;  /* 0x0000000906067c10 */ /* 0x000fe2000ffbe0ff */
[----:B---3--:R-:W-:-:S03]  /*13650*/  FMUL R11, R11, UR18 ;  /* 0x000000120b0b7c20 */ /* 0x008fc60008400000 */
[----:B------:R-:W-:-:S05]  /*13660*/  IADD3.X R7, R7, UR27, RZ, P5, !PT ;  /* 0x0000001b07077c10 */ /* 0x000fca000affe4ff */
[----:B------:R0:W-:Y:S04]  /*13670*/  @P6 STG.E desc[UR16][R6.64], R11 ;  /* 0x0000000b06006986 */ /* 0x0001e8000c101910 */
[----:B0-----:R-:W3:Y:S01]  /*13680*/  LDL.LU R11, [R1+0x44] ;  /* 0x00004400010b7983 */ /* 0x001ee20000300800 */
[----:B--2---:R-:W-:-:S05]  /*13690*/  FMUL R10, R10, UR18 ;  /* 0x000000120a0a7c20 */ /* 0x004fca0008400000 */
[----:B------:R0:W-:Y:S04]  /*136a0*/  @P2 STG.E desc[UR16][R8.64+0x20], R10 ;  /* 0x0000200a08002986 */ /* 0x0001e8000c101910 */
[----:B0-----:R-:W2:Y:S04]  /*136b0*/  LDL.LU R9, [R1+0x3c] ;  /* 0x00003c0001097983 */ /* 0x001ea80000300800 */
[----:B------:R-:W4:Y:S01]  /*136c0*/  LDL.LU R10, [R1+0x40] ;  /* 0x00004000010a7983 */ /* 0x000f220000300800 */
[C---:B------:R-:W-:Y:S02]  /*136d0*/  ISETP.GT.AND P4, PT, R0.reuse, 0x19, P3 ;  /* 0x000000190000780c */ /* 0x040fe40001f84270 */
[----:B------:R-:W-:Y:S01]  /*136e0*/  ISETP.GT.AND P2, PT, R0, 0x20, P1 ;  /* 0x000000200000780c */ /* 0x000fe20000f44270 */
[----:B--2---:R-:W-:-:S10]  /*136f0*/  FMUL R8, R9, UR18 ;  /* 0x0000001209087c20 */ /* 0x004fd40008400000 */
[----:B------:R0:W-:Y:S01]  /*13700*/  @P4 STG.E desc[UR16][R6.64+0x20], R8 ;  /* 0x0000200806004986 */ /* 0x0001e2000c101910 */
[----:B----4-:R-:W-:Y:S01]  /*13710*/  FMUL R10, R10, UR18 ;  /* 0x000000120a0a7c20 */ /* 0x010fe20008400000 */
[----:B0-----:R-:W-:-:S05]  /*13720*/  MOV R8, UR26 ;  /* 0x0000001a00087c02 */ /* 0x001fca0008000f00 */
        /* <DEDUP_REMOVED lines=37> */
[----:B------:R-:W-:-:S02]  /*13980*/  ISETP.GT.AND P5, PT, R0, 0x30, P1 ;  /* 0x000000300000780c */ /* 0x000fc40000fa4270 */
[C---:B------:R-:W-:Y:S01]  /*13990*/  ISETP.GT.AND P6, PT, R0.reuse, 0x31, P1 ;  /* 0x000000310000780c */ /* 0x040fe20000fc4270 */
[----:B---3--:R-:W-:Y:S01]  /*139a0*/  FMUL R11, R11, UR18 ;  /* 0x000000120b0b7c20 */ /* 0x008fe20008400000 */
[----:B------:R-:W-:Y:S01]  /*139b0*/  ISETP.GT.AND P2, PT, R0, 0x30, P3 ;  /* 0x000000300000780c */ /* 0x000fe20001f44270 */
[----:B------:R-:W-:Y:S01]  /*139c0*/  FMUL R12, R12, UR18 ;  /* 0x000000120c0c7c20 */ /* 0x000fe20008400000 */
[----:B--2---:R-:W-:Y:S01]  /*139d0*/  FMUL R8, R9, UR18 ;  /* 0x0000001209087c20 */ /* 0x004fe20008400000 */
[----:B------:R-:W-:-:S04]  /*139e0*/  MOV R9, UR26 ;  /* 0x0000001a00097c02 */ /* 0x000fc80008000f00 */
[----:B------:R0:W-:Y:S01]  /*139f0*/  @P4 STG.E desc[UR16][R6.64+0x20], R8 ;  /* 0x0000200806004986 */ /* 0x0001e2000c101910 */
[----:B----4-:R-:W-:Y:S01]  /*13a00*/  FMUL R10, R10, UR18 ;  /* 0x000000120a0a7c20 */ /* 0x010fe20008400000 */
[----:B0-----:R-:W-:Y:S01]  /*13a10*/  IMAD.WIDE.U32 R8, R9, 0x1c, R6 ;  /* 0x0000001c09087825 */ /* 0x001fe200078e0006 */
[----:B------:R-:W-:-:S03]  /*13a20*/  IADD3 R6, P4, R6, UR9, RZ ;  /* 0x0000000906067c10 */ /* 0x000fc6000ff9e0ff */
[----:B------:R-:W-:Y:S01]  /*13a30*/  VIADD R9, R9, UR8 ;  /* 0x0000000809097c36 */ /* 0x000fe20008000000 */
[----:B------:R-:W-:-:S04]  /*13a40*/  IADD3.X R7, R7, UR27, RZ, P4, !PT ;  /* 0x0000001b07077c10 */ /* 0x000fc8000a7fe4ff */
[----:B------:R0:W-:Y:S04]  /*13a50*/  @P5 STG.E desc[UR16][R8.64], R11 ;  /* 0x0000000b08005986 */ /* 0x0001e8000c101910 */
[----:B------:R1:W-:Y:S01]  /*13a60*/  @P6 STG.E desc[UR16][R6.64], R10 ;  /* 0x0000000a06006986 */ /* 0x0003e2000c101910 */
[----:B0-----:R-:W-:-:S04]  /*13a70*/  IMAD.U32 R11, RZ, RZ, UR26 ;  /* 0x0000001aff0b7e24 */ /* 0x001fc8000f8e00ff */
[----:B-1----:R-:W-:Y:S01]  /*13a80*/  IMAD.WIDE.U32 R10, R11, 0x1c, R6 ;  /* 0x0000001c0b0a7825 */ /* 0x002fe200078e0006 */
[----:B------:R0:W-:Y:S04]  /*13a90*/  @P2 STG.E desc[UR16][R8.64+0x20], R12 ;  /* 0x0000200c08002986 */ /* 0x0001e8000c101910 */
[----:B0-----:R-:W2:Y:S01]  /*13aa0*/  LDL.LU R12, [R1+0x78] ;  /* 0x00007800010c7983 */ /* 0x001ea20000300800 */
[----:B------:R-:W-:-:S03]  /*13ab0*/  VIADD R9, R11, UR8 ;  /* 0x000000080b097c36 */ /* 0x000fc60008000000 */
[----:B------:R-:W3:Y:S01]  /*13ac0*/  LDL.LU R11, [R1+0x6c] ;  /* 0x00006c00010b7983 */ /* 0x000ee20000300800 */
[----:B------:R-:W-:-:S03]  /*13ad0*/  MOV R8, R10 ;  /* 0x0000000a00087202 */ /* 0x000fc60000000f00 */
[----:B------:R-:W4:Y:S01]  /*13ae0*/  LDL.LU R10, [R1+0x70] ;  /* 0x00007000010a7983 */ /* 0x000f220000300800 */
[C---:B------:R-:W-:Y:S02]  /*13af0*/  ISETP.GT.AND P4, PT, R0.reuse, 0x31, P3 ;  /* 0x000000310000780c */ /* 0x040fe40001f84270 */
[C---:B------:R-:W-:Y:S02]  /*13b00*/  ISETP.GT.AND P6, PT, R0.reuse, 0x38, P1 ;  /* 0x000000380000780c */ /* 0x040fe40000fc4270 */
[----:B------:R-:W-:Y:S01]  /*13b10*/  ISETP.GT.AND P2, PT, R0, 0x39, P1 ;  /* 0x000000390000780c */ /* 0x000fe20000f44270 */
[----:B------:R-:W-:Y:S01]  /*13b20*/  FMUL R14, R14, UR18 ;  /* 0x000000120e0e7c20 */ /* 0x000fe20008400000 */
[----:B---3--:R-:W-:-:S07]  /*13b30*/  FMUL R11, R11, UR18 ;  /* 0x000000120b0b7c20 */ /* 0x008fce0008400000 */
[----:B------:R0:W-:Y:S01]  /*13b40*/  @P4 STG.E desc[UR16][R6.64+0x20], R11 ;  /* 0x0000200b06004986 */ /* 0x0001e2000c101910 */
[----:B------:R-:W-:Y:S01]  /*13b50*/  ISETP.GT.AND P4, PT, R0, 0x38, P3 ;  /* 0x000000380000780c */ /* 0x000fe20001f84270 */
[----:B----4-:R-:W-:Y:S01]  /*13b60*/  FMUL R10, R10, UR18 ;  /* 0x000000120a0a7c20 */ /* 0x010fe20008400000 */
[----:B--2---:R-:W-:Y:S01]  /*13b70*/  FMUL R12, R12, UR18 ;  /* 0x000000120c0c7c20 */ /* 0x004fe20008400000 */
[----:B0-----:R-:W-:-:S04]  /*13b80*/  IADD3 R6, P5, R6, UR9, RZ ;  /* 0x0000000906067c10 */ /* 0x001fc8000ffbe0ff */
[----:B------:R-:W-:Y:S01]  /*13b90*/  IADD3.X R7, R7, UR27, RZ, P5, !PT ;  /* 0x0000001b07077c10 */ /* 0x000fe2000affe4ff */
[----:B------:R-:W-:Y:S04]  /*13ba0*/  @P6 STG.E desc[UR16][R8.64], R10 ;  /* 0x0000000a08006986 */ /* 0x000fe8000c101910 */
[----:B------:R-:W-:Y:S04]  /*13bb0*/  @P2 STG.E desc[UR16][R6.64], R14 ;  /* 0x0000000e06002986 */ /* 0x000fe8000c101910 */
[----:B------:R0:W-:Y:S04]  /*13bc0*/  @P4 STG.E desc[UR16][R8.64+0x20], R12 ;  /* 0x0000200c08004986 */ /* 0x0001e8000c101910 */
[----:B0-----:R-:W2:Y:S04]  /*13bd0*/  LDL.LU R8, [R1+0x80] ;  /* 0x0000800001087983 */ /* 0x001ea80000300800 */
[----:B------:R-:W3:Y:S04]  /*13be0*/  LDL.LU R12, [R1+0x84] ;  /* 0x00008400010c7983 */ /* 0x000ee80000300800 */
[----:B------:R-:W4:Y:S01]  /*13bf0*/  LDL.LU R9, [R1+0x88] ;  /* 0x0000880001097983 */ /* 0x000f220000300800 */
[C---:B------:R-:W-:Y:S01]  /*13c00*/  ISETP.GT.AND P6, PT, R0.reuse, 0x39, P3 ;  /* 0x000000390000780c */ /* 0x040fe20001fc4270 */
[----:B------:R-:W-:Y:S01]  /*13c10*/  FMUL R13, R13, UR18 ;  /* 0x000000120d0d7c20 */ /* 0x000fe20008400000 */
[----:B------:R-:W-:Y:S01]  /*13c20*/  IMAD.U32 R10, RZ, RZ, UR26 ;  /* 0x0000001aff0a7e24 */ /* 0x000fe2000f8e00ff */
[----:B------:R-:W-:-:S02]  /*13c30*/  ISETP.GT.AND P5, PT, R0, 0x40, P1 ;  /* 0x000000400000780c */ /* 0x000fc40000fa4270 */
[----:B------:R-:W-:Y:S01]  /*13c40*/  ISETP.GT.AND P4, PT, R0, 0x41, P1 ;  /* 0x000000410000780c */ /* 0x000fe20000f84270 */
[----:B------:R-:W-:-:S07]  /*13c50*/  IMAD.WIDE.U32 R10, R10, 0x1c, R6 ;  /* 0x0000001c0a0a7825 */ /* 0x000fce00078e0006 */
[----:B------:R0:W-:Y:S01]  /*13c60*/  @P6 STG.E desc[UR16][R6.64+0x20], R13 ;  /* 0x0000200d06006986 */ /* 0x0001e2000c101910 */
[----:B------:R-:W-:Y:S01]  /*13c70*/  ISETP.GT.AND P6, PT, R0, 0x40, P3 ;  /* 0x000000400000780c */ /* 0x000fe20001fc4270 */
[----:B------:R-:W-:Y:S01]  /*13c80*/  VIADD R11, R11, UR8 ;  /* 0x000000080b0b7c36 */ /* 0x000fe20008000000 */
[----:B0-----:R-:W-:-:S04]  /*13c90*/  IADD3 R6, P2, R6, UR9, RZ ;  /* 0x0000000906067c10 */ /* 0x001fc8000ff5e0ff */
[----:B------:R-:W-:Y:S01]  /*13ca0*/  IADD3.X R7, R7, UR27, RZ, P2, !PT ;  /* 0x0000001b07077c10 */ /* 0x000fe200097fe4ff */
[----:B--2---:R-:W-:Y:S01]  /*13cb0*/  FMUL R8, R8, UR18 ;  /* 0x0000001208087c20 */ /* 0x004fe20008400000 */
[----:B---3--:R-:W-:-:S04]  /*13cc0*/  FMUL R12, R12, UR18 ;  /* 0x000000120c0c7c20 */ /* 0x008fc80008400000 */
[----:B------:R-:W-:Y:S01]  /*13cd0*/  @P5 STG.E desc[UR16][R10.64], R8 ;  /* 0x000000080a005986 */ /* 0x000fe2000c101910 */
[----:B----4-:R-:W-:-:S03]  /*13ce0*/  FMUL R13, R9, UR18 ;  /* 0x00000012090d7c20 */ /* 0x010fc60008400000 */
[----:B------:R0:W-:Y:S04]  /*13cf0*/  @P4 STG.E desc[UR16][R6.64], R12 ;  /* 0x0000000c06004986 */ /* 0x0001e8000c101910 */
[----:B------:R1:W-:Y:S04]  /*13d00*/  @P6 STG.E desc[UR16][R10.64+0x20], R13 ;  /* 0x0000200d0a006986 */ /* 0x0003e8000c101910 */
[----:B0-----:R-:W2:Y:S04]  /*13d10*/  LDL.LU R12, [R1+0x8c] ;  /* 0x00008c00010c7983 */ /* 0x001ea80000300800 */
[----:B-1----:R-:W3:Y:S01]  /*13d20*/  LDL.LU R11, [R1+0x90] ;  /* 0x00009000010b7983 */ /* 0x002ee20000300800 */
[C---:B------:R-:W-:Y:S01]  /*13d30*/  ISETP.GT.AND P5, PT, R0.reuse, 0x41, P3 ;  /* 0x000000410000780c */ /* 0x040fe20001fa4270 */
[----:B------:R-:W-:Y:S01]  /*13d40*/  IMAD.U32 R8, RZ, RZ, UR26 ;  /* 0x0000001aff087e24 */ /* 0x000fe2000f8e00ff */
[----:B------:R-:W-:-:S03]  /*13d50*/  ISETP.GT.AND P2, PT, R0, 0x48, P1 ;  /* 0x000000480000780c */ /* 0x000fc60000f44270 */
[----:B------:R-:W-:Y:S01]  /*13d60*/  IMAD.WIDE.U32 R8, R8, 0x1c, R6 ;  /* 0x0000001c08087825 */ /* 0x000fe200078e0006 */
[----:B------:R-:W-:-:S04]  /*13d70*/  ISETP.GT.AND P4, PT, R0, 0x49, P1 ;  /* 0x000000490000780c */ /* 0x000fc80000f84270 */
[----:B------:R-:W-:Y:S01]  /*13d80*/  IADD3 R9, R9, UR8, RZ ;  /* 0x0000000809097c10 */ /* 0x000fe2000fffe0ff */
[----:B------:R-:W-:Y:S01]  /*13d90*/  FMUL R17, R17, UR18 ;  /* 0x0000001211117c20 */ /* 0x000fe20008400000 */
[----:B------:R-:W-:Y:S01]  /*13da0*/  FMUL R19, R19, UR18 ;  /* 0x0000001213137c20 */ /* 0x000fe20008400000 */
[----:B------:R-:W-:Y:S01]  /*13db0*/  FMUL R13, R21, UR18 ;  /* 0x00000012150d7c20 */ /* 0x000fe20008400000 */
[----:B------:R-:W-:Y:S01]  /*13dc0*/  FMUL R15, R15, UR18 ;  /* 0x000000120f0f7c20 */ /* 0x000fe20008400000 */
[----:B------:R-:W-:Y:S02]  /*13dd0*/  IMAD.U32 R21, RZ, RZ, UR26 ;  /* 0x0000001aff157e24 */ /* 0x000fe4000f8e00ff */
[----:B------:R-:W-:Y:S01]  /*13de0*/  FMUL R23, R23, UR18 ;  /* 0x0000001217177c20 */ /* 0x000fe20008400000 */
[----:B--2---:R-:W-:Y:S01]  /*13df0*/  FMUL R12, R12, UR18 ;  /* 0x000000120c0c7c20 */ /* 0x004fe20008400000 */
[----:B---3--:R-:W-:-:S04]  /*13e00*/  FMUL R10, R11, UR18 ;  /* 0x000000120b0a7c20 */ /* 0x008fc80008400000 */
[----:B------:R0:W-:Y:S01]  /*13e10*/  @P5 STG.E desc[UR16][R6.64+0x20], R12 ;  /* 0x0000200c06005986 */ /* 0x0001e2000c101910 */
[----:B------:R-:W-:-:S03]  /*13e20*/  ISETP.GT.AND P5, PT, R0, 0x48, P3 ;  /* 0x000000480000780c */ /* 0x000fc60001fa4270 */
[----:B------:R1:W-:Y:S01]  /*13e30*/  @P2 STG.E desc[UR16][R8.64], R10 ;  /* 0x0000000a08002986 */ /* 0x0003e2000c101910 */
[----:B------:R-:W-:Y:S02]  /*13e40*/  ISETP.GT.AND P2, PT, R0, 0x49, P3 ;  /* 0x000000490000780c */ /* 0x000fe40001f44270 */
[----:B0-----:R-:W-:Y:S01]  /*13e50*/  IADD3 R6, P6, R6, UR9, RZ ;  /* 0x0000000906067c10 */ /* 0x001fe2000ffde0ff */
[----:B------:R-:W-:-:S03]  /*13e60*/  IMAD.U32 R11, RZ, RZ, UR26 ;  /* 0x0000001aff0b7e24 */ /* 0x000fc6000f8e00ff */
[----:B------:R-:W-:Y:S02]  /*13e70*/  IADD3.X R7, R7, UR27, RZ, P6, !PT ;  /* 0x0000001b07077c10 */ /* 0x000fe4000b7fe4ff */
[----:B------:R-:W-:-:S03]  /*13e80*/  ISETP.GT.AND P6, PT, R0, 0x50, P1 ;  /* 0x000000500000780c */ /* 0x000fc60000fc4270 */
[----:B------:R-:W-:Y:S01]  /*13e90*/  @P4 STG.E desc[UR16][R6.64], R17 ;  /* 0x0000001106004986 */ /* 0x000fe2000c101910 */
[----:B-1----:R-:W-:-:S03]  /*13ea0*/  IMAD.WIDE.U32 R10, R11, 0x1c, R6 ;  /* 0x0000001c0b0a7825 */ /* 0x002fc600078e0006 */
[----:B------:R0:W-:Y:S01]  /*13eb0*/  @P5 STG.E desc[UR16][R8.64+0x20], R19 ;  /* 0x0000201308005986 */ /* 0x0001e2000c101910 */
[----:B------:R-:W-:-:S03]  /*13ec0*/  VIADD R11, R11, UR8 ;  /* 0x000000080b0b7c36 */ /* 0x000fc60008000000 */
[----:B------:R1:W-:Y:S01]  /*13ed0*/  @P2 STG.E desc[UR16][R6.64+0x20], R13 ;  /* 0x0000200d06002986 */ /* 0x0003e2000c101910 */
[----:B------:R-:W-:Y:S02]  /*13ee0*/  ISETP.GT.AND P2, PT, R0, 0x51, P1 ;  /* 0x000000510000780c */ /* 0x000fe40000f44270 */
[----:B0-----:R-:W-:Y:S02]  /*13ef0*/  IADD3 R8, P4, R6, UR9, RZ ;  /* 0x0000000906087c10 */ /* 0x001fe4000ff9e0ff */
[C---:B------:R-:W-:Y:S02]  /*13f00*/  ISETP.GT.AND P5, PT, R0.reuse, 0x51, P3 ;  /* 0x000000510000780c */ /* 0x040fe40001fa4270 */
[----:B------:R-:W-:Y:S02]  /*13f10*/  IADD3.X R9, R7, UR27, RZ, P4, !PT ;  /* 0x0000001b07097c10 */ /* 0x000fe4000a7fe4ff */
[C---:B------:R-:W-:Y:S01]  /*13f20*/  ISETP.GT.AND P4, PT, R0.reuse, 0x50, P3 ;  /* 0x000000500000780c */ /* 0x040fe20001f84270 */
[----:B------:R0:W-:Y:S01]  /*13f30*/  @P6 STG.E desc[UR16][R10.64], R15 ;  /* 0x0000000f0a006986 */ /* 0x0001e2000c101910 */
[----:B------:R-:W-:Y:S01]  /*13f40*/  ISETP.GT.AND P6, PT, R0, 0x58, P1 ;  /* 0x000000580000780c */ /* 0x000fe20000fc4270 */
[----:B-----5:R-:W-:Y:S01]  /*13f50*/  FMUL R17, R18, UR18 ;  /* 0x0000001212117c20 */ /* 0x020fe20008400000 */
[----:B-1----:R-:W-:-:S04]  /*13f60*/  IMAD.WIDE.U32 R6, R21, 0x1c, R8 ;  /* 0x0000001c15067825 */ /* 0x002fc800078e0008 */
[----:B------:R-:W-:Y:S01]  /*13f70*/  FMUL R19, R235, UR18 ;  /* 0x00000012eb137c20 */ /* 0x000fe20008400000 */
[----:B------:R-:W-:Y:S01]  /*13f80*/  FMUL R21, R153, UR18 ;  /* 0x0000001299157c20 */ /* 0x000fe20008400000 */
[----:B------:R1:W-:Y:S01]  /*13f90*/  @P2 STG.E desc[UR16][R8.64], R17 ;  /* 0x0000001108002986 */ /* 0x0003e2000c101910 */
[----:B------:R-:W-:Y:S02]  /*13fa0*/  IADD3 R7, R7, UR8, RZ ;  /* 0x0000000807077c10 */ /* 0x000fe4000fffe0ff */
[C---:B------:R-:W-:Y:S01]  /*13fb0*/  ISETP.GT.AND P2, PT, R0.reuse, 0x59, P1 ;  /* 0x000000590000780c */ /* 0x040fe20000f44270 */
[----:B------:R-:W-:Y:S01]  /*13fc0*/  @P4 STG.E desc[UR16][R10.64+0x20], R19 ;  /* 0x000020130a004986 */ /* 0x000fe2000c101910 */
[----:B------:R-:W-:-:S03]  /*13fd0*/  ISETP.GT.AND P4, PT, R0, 0x58, P3 ;  /* 0x000000580000780c */ /* 0x000fc60001f84270 */
[----:B------:R2:W-:Y:S01]  /*13fe0*/  @P5 STG.E desc[UR16][R8.64+0x20], R21 ;  /* 0x0000201508005986 */ /* 0x0005e2000c101910 */
[----:B------:R-:W-:Y:S01]  /*13ff0*/  IADD3 R12, P5, R8, UR9, RZ ;  /* 0x00000009080c7c10 */ /* 0x000fe2000ffbe0ff */
[----:B------:R-:W-:Y:S02]  /*14000*/  IMAD.U32 R153, RZ, RZ, UR26 ;  /* 0x0000001aff997e24 */ /* 0x000fe4000f8e00ff */
[----:B------:R-:W-:Y:S01]  /*14010*/  @P6 STG.E desc[UR16][R6.64], R23 ;  /* 0x0000001706006986 */ /* 0x000fe2000c101910 */
[C---:B------:R-:W-:Y:S02]  /*14020*/  ISETP.GT.AND P6, PT, R0.reuse, 0x59, P3 ;  /* 0x000000590000780c */ /* 0x040fe40001fc4270 */
[----:B------:R-:W-:Y:S02]  /*14030*/  IADD3.X R13, R9, UR27, RZ, P5, !PT ;  /* 0x0000001b090d7c10 */ /* 0x000fe4000affe4ff */
[----:B------:R-:W-:Y:S01]  /*14040*/  ISETP.GT.AND P5, PT, R0, 0x60, P1 ;  /* 0x000000600000780c */ /* 0x000fe20000fa4270 */
[----:B0-----:R-:W-:Y:S01]  /*14050*/  FMUL R15, R234, UR18 ;  /* 0x00000012ea0f7c20 */ /* 0x001fe20008400000 */
[----:B-1----:R-:W-:Y:S01]  /*14060*/  FMUL R17, R233, UR18 ;  /* 0x00000012e9117c20 */ /* 0x002fe20008400000 */
[----:B--2---:R-:W-:-:S04]  /*14070*/  IMAD.WIDE.U32 R8, R153, 0x1c, R12 ;  /* 0x0000001c99087825 */ /* 0x004fc800078e000c */
[----:B------:R-:W-:Y:S01]  /*14080*/  FMUL R19, R232, UR18 ;  /* 0x00000012e8137c20 */ /* 0x000fe20008400000 */
[----:B------:R-:W-:Y:S01]  /*14090*/  FMUL R21, R230, UR18 ;  /* 0x00000012e6157c20 */ /* 0x000fe20008400000 */
[----:B------:R-:W-:Y:S01]  /*140a0*/  @P2 STG.E desc[UR16][R12.64], R15 ;  /* 0x0000000f0c002986 */ /* 0x000fe2000c101910 */
[----:B------:R-:W-:Y:S01]  /*140b0*/  VIADD R9, R9, UR8 ;  /* 0x0000000809097c36 */ /* 0x000fe20008000000 */
[----:B------:R-:W-:Y:S02]  /*140c0*/  IADD3 R10, P2, R12, UR9, RZ ;  /* 0x000000090c0a7c10 */ /* 0x000fe4000ff5e0ff */
[----:B------:R0:W-:Y:S01]  /*140d0*/  @P4 STG.E desc[UR16][R6.64+0x20], R17 ;  /* 0x0000201106004986 */ /* 0x0001e2000c101910 */
[C---:B------:R-:W-:Y:S02]  /*140e0*/  ISETP.GT.AND P4, PT, R0.reuse, 0x61, P1 ;  /* 0x000000610000780c */ /* 0x040fe40000f84270 */
[----:B------:R-:W-:Y:S01]  /*140f0*/  IADD3.X R11, R13, UR27, RZ, P2, !PT ;  /* 0x0000001b0d0b7c10 */ /* 0x000fe200097fe4ff */
[----:B------:R1:W-:Y:S01]  /*14100*/  @P6 STG.E desc[UR16][R12.64+0x20], R19 ;  /* 0x000020130c006986 */ /* 0x0003e2000c101910 */
[----:B------:R-:W-:-:S03]  /*14110*/  ISETP.GT.AND P6, PT, R0, 0x60, P3 ;  /* 0x000000600000780c */ /* 0x000fc60001fc4270 */
[----:B------:R2:W-:Y:S01]  /*14120*/  @P5 STG.E desc[UR16][R8.64], R21 ;  /* 0x0000001508005986 */ /* 0x0005e2000c101910 */
[C---:B------:R-:W-:Y:S02]  /*14130*/  ISETP.GT.AND P5, PT, R0.reuse, 0x61, P3 ;  /* 0x000000610000780c */ /* 0x040fe40001fa4270 */
[----:B------:R-:W-:Y:S01]  /*14140*/  ISETP.GT.AND P2, PT, R0, 0x68, P1 ;  /* 0x000000680000780c */ /* 0x000fe20000f44270 */
[----:B0-----:R-:W-:Y:S02]  /*14150*/  IMAD.U32 R7, RZ, RZ, UR26 ;  /* 0x0000001aff077e24 */ /* 0x001fe4000f8e00ff */
[----:B------:R-:W-:Y:S02]  /*14160*/  FMUL R15, R229, UR18 ;  /* 0x00000012e50f7c20 */ /* 0x000fe40008400000 */
[----:B------:R-:W-:-:S04]  /*14170*/  IMAD.WIDE.U32 R6, R7, 0x1c, R10 ;  /* 0x0000001c07067825 */ /* 0x000fc800078e000a */
[----:B------:R-:W-:Y:S01]  /*14180*/  FMUL R17, R228, UR18 ;  /* 0x00000012e4117c20 */ /* 0x000fe20008400000 */
[----:B-1----:R-:W-:Y:S01]  /*14190*/  FMUL R19, R227, UR18 ;  /* 0x00000012e3137c20 */ /* 0x002fe20008400000 */
[----:B------:R0:W-:Y:S01]  /*141a0*/  @P4 STG.E desc[UR16][R10.64], R15 ;  /* 0x0000000f0a004986 */ /* 0x0001e2000c101910 */
[----:B--2---:R-:W-:Y:S01]  /*141b0*/  FMUL R21, R226, UR18 ;  /* 0x00000012e2157c20 */ /* 0x004fe20008400000 */
[----:B------:R-:W-:Y:S02]  /*141c0*/  IADD3 R7, R7, UR8, RZ ;  /* 0x0000000807077c10 */ /* 0x000fe4000fffe0ff */
[----:B------:R-:W-:Y:S01]  /*141d0*/  ISETP.GT.AND P4, PT, R0, 0x69, P1 ;  /* 0x000000690000780c */ /* 0x000fe20000f84270 */
[----:B------:R1:W-:Y:S01]  /*141e0*/  @P6 STG.E desc[UR16][R8.64+0x20], R17 ;  /* 0x0000201108006986 */ /* 0x0003e2000c101910 */
[----:B------:R-:W-:-:S03]  /*141f0*/  IADD3 R12, P6, R10, UR9, RZ ;  /* 0x000000090a0c7c10 */ /* 0x000fc6000ffde0ff */
[----:B------:R2:W-:Y:S01]  /*14200*/  @P5 STG.E desc[UR16][R10.64+0x20], R19 ;  /* 0x000020130a005986 */ /* 0x0005e2000c101910 */
[----:B------:R-:W-:-:S03]  /*14210*/  ISETP.GT.AND P5, PT, R0, 0x68, P3 ;  /* 0x000000680000780c */ /* 0x000fc60001fa4270 */
[----:B------:R3:W-:Y:S01]  /*14220*/  @P2 STG.E desc[UR16][R6.64], R21 ;  /* 0x0000001506002986 */ /* 0x0007e2000c101910 */
[----:B------:R-:W-:Y:S01]  /*14230*/  ISETP.GT.AND P2, PT, R0, 0x69, P3 ;  /* 0x000000690000780c */ /* 0x000fe20001f44270 */
[----:B0-----:R-:W-:Y:S01]  /*14240*/  FMUL R15, R225, UR18 ;  /* 0x00000012e10f7c20 */ /* 0x001fe20008400000 */
[----:B------:R-:W-:Y:S01]  /*14250*/  IADD3.X R13, R11, UR27, RZ, P6, !PT ;  /* 0x0000001b0b0d7c10 */ /* 0x000fe2000b7fe4ff */
[----:B-1----:R-:W-:Y:S02]  /*14260*/  IMAD.U32 R9, RZ, RZ, UR26 ;  /* 0x0000001aff097e24 */ /* 0x002fe4000f8e00ff */
[----:B------:R-:W-:Y:S01]  /*14270*/  FMUL R17, R224, UR18 ;  /* 0x00000012e0117c20 */ /* 0x000fe20008400000 */
[----:B------:R-:W-:Y:S01]  /*14280*/  ISETP.GT.AND P6, PT, R0, 0x70, P1 ;  /* 0x000000700000780c */ /* 0x000fe20000fc4270 */
[----:B--2---:R-:W-:Y:S01]  /*14290*/  FMUL R19, R223, UR18 ;  /* 0x00000012df137c20 */ /* 0x004fe20008400000 */
[----:B------:R0:W-:Y:S01]  /*142a0*/  @P4 STG.E desc[UR16][R12.64], R15 ;  /* 0x0000000f0c004986 */ /* 0x0001e2000c101910 */
[----:B------:R-:W-:Y:S01]  /*142b0*/  IADD3 R8, P4, R12, UR9, RZ ;  /* 0x000000090c087c10 */ /* 0x000fe2000ff9e0ff */
[----:B------:R-:W-:-:S02]  /*142c0*/  IMAD.WIDE.U32 R10, R9, 0x1c, R12 ;  /* 0x0000001c090a7825 */ /* 0x000fc400078e000c */
[----:B------:R-:W-:Y:S01]  /*142d0*/  @P5 STG.E desc[UR16][R6.64+0x20], R17 ;  /* 0x0000201106005986 */ /* 0x000fe2000c101910 */
[----:B------:R-:W-:Y:S01]  /*142e0*/  IADD3.X R9, R13, UR27, RZ, P4, !PT ;  /* 0x0000001b0d097c10 */ /* 0x000fe2000a7fe4ff */
[----:B---3--:R-:W-:Y:S02]  /*142f0*/  FMUL R21, R222, UR18 ;  /* 0x00000012de157c20 */ /* 0x008fe40008400000 */
[----:B------:R1:W-:Y:S01]  /*14300*/  @P2 STG.E desc[UR16][R12.64+0x20], R19 ;  /* 0x000020130c002986 */ /* 0x0003e2000c101910 */
[C---:B------:R-:W-:Y:S02]  /*14310*/  ISETP.GT.AND P2, PT, R0.reuse, 0x71, P1 ;  /* 0x000000710000780c */ /* 0x040fe40000f44270 */
[C---:B------:R-:W-:Y:S01]  /*14320*/  ISETP.GT.AND P4, PT, R0.reuse, 0x70, P3 ;  /* 0x000000700000780c */ /* 0x040fe20001f84270 */
[----:B0-----:R-:W-:Y:S01]  /*14330*/  VIADD R15, R11, UR8 ;  /* 0x000000080b0f7c36 */ /* 0x001fe20008000000 */
[----:B------:R-:W-:Y:S02]  /*14340*/  MOV R14, R10 ;  /* 0x0000000a000e7202 */ /* 0x000fe40000000f00 */
[----:B------:R-:W-:Y:S01]  /*14350*/  ISETP.GT.AND P5, PT, R0, 0x71, P3 ;  /* 0x000000710000780c */ /* 0x000fe20001fa4270 */
[----:B------:R-:W-:-:S02]  /*14360*/  IMAD.U32 R23, RZ, RZ, UR26 ;  /* 0x0000001aff177e24 */ /* 0x000fc4000f8e00ff */
[----:B------:R0:W-:Y:S01]  /*14370*/  @P6 STG.E desc[UR16][R14.64], R21 ;  /* 0x000000150e006986 */ /* 0x0001e2000c101910 */
[----:B------:R-:W-:Y:S01]  /*14380*/  ISETP.GT.AND P6, PT, R0, 0x78, P1 ;  /* 0x000000780000780c */ /* 0x000fe20000fc4270 */
[----:B-1----:R-:W-:Y:S01]  /*14390*/  FMUL R13, R221, UR18 ;  /* 0x00000012dd0d7c20 */ /* 0x002fe20008400000 */
[----:B------:R-:W-:Y:S01]  /*143a0*/  FMUL R17, R220, UR18 ;  /* 0x00000012dc117c20 */ /* 0x000fe20008400000 */
[----:B------:R-:W-:Y:S01]  /*143b0*/  FMUL R19, R219, UR18 ;  /* 0x00000012db137c20 */ /* 0x000fe20008400000 */
[----:B------:R-:W-:Y:S02]  /*143c0*/  IMAD.WIDE.U32 R6, R23, 0x1c, R8 ;  /* 0x0000001c17067825 */ /* 0x000fe400078e0008 */
[----:B------:R-:W-:Y:S02]  /*143d0*/  @P2 STG.E desc[UR16][R8.64], R13 ;  /* 0x0000000d08002986 */ /* 0x000fe4000c101910 */
[----:B------:R-:W-:Y:S01]  /*143e0*/  FMUL R23, R218, UR18 ;  /* 0x00000012da177c20 */ /* 0x000fe20008400000 */
[----:B------:R-:W-:Y:S01]  /*143f0*/  VIADD R7, R7, UR8 ;  /* 0x0000000807077c36 */ /* 0x000fe20008000000 */
[----:B------:R-:W-:Y:S01]  /*14400*/  @P4 STG.E desc[UR16][R14.64+0x20], R17 ;  /* 0x000020110e004986 */ /* 0x000fe2000c101910 */
[----:B------:R-:W-:-:S03]  /*14410*/  ISETP.GT.AND P2, PT, R0, 0x79, P1 ;  /* 0x000000790000780c */ /* 0x000fc60000f44270 */
[----:B------:R1:W-:Y:S01]  /*14420*/  @P5 STG.E desc[UR16][R8.64+0x20], R19 ;  /* 0x0000201308005986 */ /* 0x0003e2000c101910 */
[----:B------:R-:W-:Y:S02]  /*14430*/  IADD3 R10, P5, R8, UR9, RZ ;  /* 0x00000009080a7c10 */ /* 0x000fe4000ffbe0ff */
[C---:B------:R-:W-:Y:S01]  /*14440*/  ISETP.GT.AND P4, PT, R0.reuse, 0x78, P3 ;  /* 0x000000780000780c */ /* 0x040fe20001f84270 */
[----:B------:R-:W-:Y:S01]  /*14450*/  @P6 STG.E desc[UR16][R6.64], R23 ;  /* 0x0000001706006986 */ /* 0x000fe2000c101910 */
[----:B------:R-:W-:Y:S02]  /*14460*/  IADD3.X R11, R9, UR27, RZ, P5, !PT ;  /* 0x0000001b090b7c10 */ /* 0x000fe4000affe4ff */
[C---:B------:R-:W-:Y:S02]  /*14470*/  ISETP.GT.AND P6, PT, R0.reuse, 0x79, P3 ;  /* 0x000000790000780c */ /* 0x040fe40001fc4270 */
[----:B------:R-:W-:Y:S01]  /*14480*/  ISETP.GT.AND P5, PT, R0, 0x80, P1 ;  /* 0x000000800000780c */ /* 0x000fe20000fa4270 */
[----:B0-----:R-:W-:Y:S01]  /*14490*/  FMUL R21, R217, UR18 ;  /* 0x00000012d9157c20 */ /* 0x001fe20008400000 */
[----:B-1----:R-:W-:-:S04]  /*144a0*/  IMAD.WIDE.U32 R8, R153, 0x1c, R10 ;  /* 0x0000001c99087825 */ /* 0x002fc800078e000a */
[----:B------:R-:W-:Y:S01]  /*144b0*/  FMUL R17, R216, UR18 ;  /* 0x00000012d8117c20 */ /* 0x000fe20008400000 */
[----:B------:R-:W-:Y:S01]  /*144c0*/  FMUL R19, R215, UR18 ;  /* 0x00000012d7137c20 */ /* 0x000fe20008400000 */
[----:B------:R-:W-:Y:S02]  /*144d0*/  VIADD R15, R9, UR8 ;  /* 0x00000008090f7c36 */ /* 0x000fe40008000000 */
[----:B------:R-:W-:Y:S01]  /*144e0*/  FMUL R9, R214, UR18 ;  /* 0x00000012d6097c20 */ /* 0x000fe20008400000 */
[----:B------:R-:W-:Y:S01]  /*144f0*/  IMAD.MOV.U32 R14, RZ, RZ, R8 ;  /* 0x000000ffff0e7224 */ /* 0x000fe200078e0008 */
[----:B------:R-:W-:Y:S01]  /*14500*/  @P2 STG.E desc[UR16][R10.64], R21 ;  /* 0x000000150a002986 */ /* 0x000fe2000c101910 */
[----:B------:R-:W-:-:S03]  /*14510*/  IADD3 R12, P2, R10, UR9, RZ ;  /* 0x000000090a0c7c10 */ /* 0x000fc6000ff5e0ff */
[----:B------:R0:W-:Y:S01]  /*14520*/  @P4 STG.E desc[UR16][R6.64+0x20], R17 ;  /* 0x0000201106004986 */ /* 0x0001e2000c101910 */
[----:B------:R-:W-:-:S03]  /*14530*/  ISETP.GT.AND P4, PT, R0, 0x81, P1 ;  /* 0x000000810000780c */ /* 0x000fc60000f84270 */
[----:B------:R1:W-:Y:S01]  /*14540*/  @P6 STG.E desc[UR16][R10.64+0x20], R19 ;  /* 0x000020130a006986 */ /* 0x0003e2000c101910 */
[C---:B------:R-:W-:Y:S02]  /*14550*/  ISETP.GT.AND P6, PT, R0.reuse, 0x80, P3 ;  /* 0x000000800000780c */ /* 0x040fe40001fc4270 */
[----:B------:R-:W-:Y:S01]  /*14560*/  IADD3.X R13, R11, UR27, RZ, P2, !PT ;  /* 0x0000001b0b0d7c10 */ /* 0x000fe200097fe4ff */
[----:B------:R2:W-:Y:S01]  /*14570*/  @P5 STG.E desc[UR16][R14.64], R9 ;  /* 0x000000090e005986 */ /* 0x0005e2000c101910 */
[C---:B------:R-:W-:Y:S02]  /*14580*/  ISETP.GT.AND P5, PT, R0.reuse, 0x81, P3 ;  /* 0x000000810000780c */ /* 0x040fe40001fa4270 */
[----:B------:R-:W-:Y:S02]  /*14590*/  ISETP.GT.AND P2, PT, R0, 0x88, P1 ;  /* 0x000000880000780c */ /* 0x000fe40000f44270 */
[----:B0-----:R-:W-:Y:S01]  /*145a0*/  MOV R7, UR26 ;  /* 0x0000001a00077c02 */ /* 0x001fe20008000f00 */
[----:B------:R-:W-:Y:S01]  /*145b0*/  FMUL R21, R213, UR18 ;  /* 0x00000012d5157c20 */ /* 0x000fe20008400000 */
[----:B-1----:R-:W-:-:S03]  /*145c0*/  FMUL R11, R212, UR18 ;  /* 0x00000012d40b7c20 */ /* 0x002fc60008400000 */
[----:B------:R-:W-:-:S04]  /*145d0*/  IMAD.WIDE.U32 R6, R7, 0x1c, R12 ;  /* 0x0000001c07067825 */ /* 0x000fc800078e000c */
[----:B------:R-:W-:Y:S01]  /*145e0*/  FMUL R19, R211, UR18 ;  /* 0x00000012d3137c20 */ /* 0x000fe20008400000 */
[----:B------:R-:W-:Y:S01]  /*145f0*/  FMUL R23, R210, UR18 ;  /* 0x00000012d2177c20 */ /* 0x000fe20008400000 */
[----:B------:R-:W-:Y:S01]  /*14600*/  @P4 STG.E desc[UR16][R12.64], R21 ;  /* 0x000000150c004986 */ /* 0x000fe2000c101910 */
[----:B------:R-:W-:Y:S02]  /*14610*/  VIADD R17, R7, UR8 ;  /* 0x0000000807117c36 */ /* 0x000fe40008000000 */
[----:B------:R-:W-:Y:S01]  /*14620*/  IMAD.MOV.U32 R16, RZ, RZ, R6 ;  /* 0x000000ffff107224 */ /* 0x000fe200078e0006 */
[----:B------:R-:W-:Y:S01]  /*14630*/  ISETP.GT.AND P4, PT, R0, 0x89, P1 ;  /* 0x000000890000780c */ /* 0x000fe20000f84270 */
[----:B------:R0:W-:Y:S01]  /*14640*/  @P6 STG.E desc[UR16][R14.64+0x20], R11 ;  /* 0x0000200b0e006986 */ /* 0x0001e2000c101910 */
[----:B------:R-:W-:-:S03]  /*14650*/  IADD3 R8, P6, R12, UR9, RZ ;  /* 0x000000090c087c10 */ /* 0x000fc6000ffde0ff */
[----:B------:R1:W-:Y:S01]  /*14660*/  @P5 STG.E desc[UR16][R12.64+0x20], R19 ;  /* 0x000020130c005986 */ /* 0x0003e2000c101910 */
[----:B------:R-:W-:-:S03]  /*14670*/  ISETP.GT.AND P5, PT, R0, 0x88, P3 ;  /* 0x000000880000780c */ /* 0x000fc60001fa4270 */
[----:B------:R3:W-:Y:S01]  /*14680*/  @P2 STG.E desc[UR16][R16.64], R23 ;  /* 0x0000001710002986 */ /* 0x0007e2000c101910 */
[----:B------:R-:W-:Y:S02]  /*14690*/  ISETP.GT.AND P2, PT, R0, 0x89, P3 ;  /* 0x000000890000780c */ /* 0x000fe40001f44270 */
[----:B--2---:R-:W-:Y:S01]  /*146a0*/  IADD3.X R9, R13, UR27, RZ, P6, !PT ;  /* 0x0000001b0d097c10 */ /* 0x004fe2000b7fe4ff */
[----:B0-----:R-:W-:Y:S01]  /*146b0*/  FMUL R15, R209, UR18 ;  /* 0x00000012d10f7c20 */ /* 0x001fe20008400000 */
[----:B------:R-:W-:Y:S01]  /*146c0*/  FMUL R21, R208, UR18 ;  /* 0x00000012d0157c20 */ /* 0x000fe20008400000 */
[----:B------:R-:W-:Y:S01]  /*146d0*/  IMAD.U32 R7, RZ, RZ, UR26 ;  /* 0x0000001aff077e24 */ /* 0x000fe2000f8e00ff */
[----:B------:R-:W-:Y:S01]  /*146e0*/  ISETP.GT.AND P6, PT, R0, 0x90, P1 ;  /* 0x000000900000780c */ /* 0x000fe20000fc4270 */
[----:B-1----:R-:W-:Y:S01]  /*146f0*/  FMUL R19, R207, UR18 ;  /* 0x00000012cf137c20 */ /* 0x002fe20008400000 */
[----:B------:R0:W-:Y:S01]  /*14700*/  @P4 STG.E desc[UR16][R8.64], R15 ;  /* 0x0000000f08004986 */ /* 0x0001e2000c101910 */
[----:B------:R-:W-:Y:S01]  /*14710*/  IADD3 R10, P4, R8, UR9, RZ ;  /* 0x00000009080a7c10 */ /* 0x000fe2000ff9e0ff */
[----:B------:R-:W-:-:S02]  /*14720*/  IMAD.WIDE.U32 R6, R7, 0x1c, R8 ;  /* 0x0000001c07067825 */ /* 0x000fc400078e0008 */
[----:B------:R1:W-:Y:S01]  /*14730*/  @P5 STG.E desc[UR16][R16.64+0x20], R21 ;  /* 0x0000201510005986 */ /* 0x0003e2000c101910 */
[----:B------:R-:W-:-:S03]  /*14740*/  IADD3.X R11, R9, UR27, RZ, P4, !PT ;  /* 0x0000001b090b7c10 */ /* 0x000fc6000a7fe4ff */
[----:B------:R2:W-:Y:S01]  /*14750*/  @P2 STG.E desc[UR16][R8.64+0x20], R19 ;  /* 0x0000201308002986 */ /* 0x0005e2000c101910 */
[----:B------:R-:W-:Y:S01]  /*14760*/  ISETP.GT.AND P2, PT, R0, 0x91, P1 ;  /* 0x000000910000780c */ /* 0x000fe20000f44270 */
[----:B---3--:R-:W-:Y:S01]  /*14770*/  FMUL R23, R206, UR18 ;  /* 0x00000012ce177c20 */ /* 0x008fe20008400000 */
[C---:B------:R-:W-:Y:S01]  /*14780*/  ISETP.GT.AND P4, PT, R0.reuse, 0x90, P3 ;  /* 0x000000900000780c */ /* 0x040fe20001f84270 */
[----:B0-----:R-:W-:Y:S01]  /*14790*/  VIADD R15, R7, UR8 ;  /* 0x00000008070f7c36 */ /* 0x001fe20008000000 */
[----:B------:R-:W-:Y:S01]  /*147a0*/  ISETP.GT.AND P5, PT, R0, 0x91, P3 ;  /* 0x000000910000780c */ /* 0x000fe20001fa4270 */
[----:B------:R-:W-:Y:S01]  /*147b0*/  IMAD.MOV.U32 R14, RZ, RZ, R6 ;  /* 0x000000ffff0e7224 */ /* 0x000fe200078e0006 */
[----:B------:R-:W-:Y:S01]  /*147c0*/  MOV R13, UR26 ;  /* 0x0000001a000d7c02 */ /* 0x000fe20008000f00 */
[----:B-1----:R-:W-:-:S03]  /*147d0*/  FMUL R17, R204, UR18 ;  /* 0x00000012cc117c20 */ /* 0x002fc60008400000 */
[----:B------:R-:W-:Y:S01]  /*147e0*/  @P6 STG.E desc[UR16][R14.64], R23 ;  /* 0x000000170e006986 */ /* 0x000fe2000c101910 */
[----:B------:R-:W-:Y:S01]  /*147f0*/  ISETP.GT.AND P6, PT, R0, 0x98, P1 ;  /* 0x000000980000780c */ /* 0x000fe20000fc4270 */
[----:B--2---:R-:W-:Y:S01]  /*14800*/  FMUL R9, R205, UR18 ;  /* 0x00000012cd097c20 */ /* 0x004fe20008400000 */
[----:B------:R-:W-:Y:S01]  /*14810*/  FMUL R19, R203, UR18 ;  /* 0x00000012cb137c20 */ /* 0x000fe20008400000 */
[----:B------:R-:W-:-:S03]  /*14820*/  IMAD.WIDE.U32 R12, R13, 0x1c, R10 ;  /* 0x0000001c0d0c7825 */ /* 0x000fc600078e000a */
[----:B------:R0:W-:Y:S01]  /*14830*/  @P2 STG.E desc[UR16][R10.64], R9 ;  /* 0x000000090a002986 */ /* 0x0001e2000c101910 */
[----:B------:R-:W-:Y:S02]  /*14840*/  VIADD R13, R13, UR8 ;  /* 0x000000080d0d7c36 */ /* 0x000fe40008000000 */
[----:B------:R-:W-:Y:S01]  /*14850*/  FMUL R21, R202, UR18 ;  /* 0x00000012ca157c20 */ /* 0x000fe20008400000 */
[----:B------:R1:W-:Y:S01]  /*14860*/  @P4 STG.E desc[UR16][R14.64+0x20], R17 ;  /* 0x000020110e004986 */ /* 0x0003e2000c101910 */
        /* <DEDUP_REMOVED lines=8> */
[----:B0-----:R-:W-:-:S04]  /*148f0*/  IMAD.WIDE.U32 R8, R153, 0x1c, R6 ;  /* 0x0000001c99087825 */ /* 0x001fc800078e0006 */
[----:B------:R-:W-:Y:S01]  /*14900*/  FMUL R23, R201, UR18 ;  /* 0x00000012c9177c20 */ /* 0x000fe20008400000 */
[----:B-1----:R-:W-:Y:S01]  /*14910*/  FMUL R17, R200, UR18 ;  /* 0x00000012c8117c20 */ /* 0x002fe20008400000 */
[----:B--2---:R-:W-:Y:S01]  /*14920*/  FMUL R19, R199, UR18 ;  /* 0x00000012c7137c20 */ /* 0x004fe20008400000 */
[----:B------:R-:W-:Y:S01]  /*14930*/  IMAD.MOV.U32 R14, RZ, RZ, R8 ;  /* 0x000000ffff0e7224 */ /* 0x000fe200078e0008 */
[----:B------:R-:W-:Y:S01]  /*14940*/  IADD3 R15, R9, UR8, RZ ;  /* 0x00000008090f7c10 */ /* 0x000fe2000fffe0ff */
[----:B------:R-:W-:Y:S01]  /*14950*/  @P2 STG.E desc[UR16][R6.64], R23 ;  /* 0x0000001706002986 */ /* 0x000fe2000c101910 */
[----:B------:R-:W-:Y:S01]  /*14960*/  FMUL R9, R198, UR18 ;  /* 0x00000012c6097c20 */ /* 0x000fe20008400000 */
[----:B------:R-:W-:Y:S02]  /*14970*/  IADD3 R10, P2, R6, UR9, RZ ;  /* 0x00000009060a7c10 */ /* 0x000fe4000ff5e0ff */
[----:B------:R0:W-:Y:S01]  /*14980*/  @P4 STG.E desc[UR16][R12.64+0x20], R17 ;  /* 0x000020110c004986 */ /* 0x0001e2000c101910 */
[----:B------:R-:W-:-:S02]  /*14990*/  ISETP.GT.AND P4, PT, R0, 0xa1, P1 ;  /* 0x000000a10000780c */ /* 0x000fc40000f84270 */
        /* <DEDUP_REMOVED lines=8> */
[----:B-1----:R-:W-:-:S04]  /*14a20*/  IMAD.WIDE.U32 R6, R13, 0x1c, R10 ;  /* 0x0000001c0d067825 */ /* 0x002fc800078e000a */
[----:B------:R-:W-:Y:S01]  /*14a30*/  FMUL R19, R196, UR18 ;  /* 0x00000012c4137c20 */ /* 0x000fe20008400000 */
[----:B------:R-:W-:Y:S01]  /*14a40*/  FMUL R21, R195, UR18 ;  /* 0x00000012c3157c20 */ /* 0x000fe20008400000 */
[----:B------:R-:W-:Y:S01]  /*14a50*/  FMUL R23, R194, UR18 ;  /* 0x00000012c2177c20 */ /* 0x000fe20008400000 */
[----:B------:R-:W-:Y:S01]  /*14a60*/  VIADD R13, R7, UR8 ;  /* 0x00000008070d7c36 */ /* 0x000fe20008000000 */
[----:B------:R-:W-:Y:S01]  /*14a70*/  MOV R12, R6 ;  /* 0x00000006000c7202 */ /* 0x000fe20000000f00 */
[----:B------:R-:W-:Y:S01]  /*14a80*/  @P4 STG.E desc[UR16][R10.64], R17 ;  /* 0x000000110a004986 */ /* 0x000fe2000c101910 */
[----:B------:R-:W-:-:S03]  /*14a90*/  ISETP.GT.AND P4, PT, R0, 0xa9, P1 ;  /* 0x000000a90000780c */ /* 0x000fc60000f84270 */
[----:B------:R0:W-:Y:S01]  /*14aa0*/  @P6 STG.E desc[UR16][R14.64+0x20], R19 ;  /* 0x000020130e006986 */ /* 0x0001e2000c101910 */
[----:B------:R-:W-:-:S03]  /*14ab0*/  IADD3 R8, P6, R10, UR9, RZ ;  /* 0x000000090a087c10 */ /* 0x000fc6000ffde0ff */
[----:B------:R1:W-:Y:S01]  /*14ac0*/  @P5 STG.E desc[UR16][R10.64+0x20], R21 ;  /* 0x000020150a005986 */ /* 0x0003e2000c101910 */
[----:B------:R-:W-:-:S03]  /*14ad0*/  ISETP.GT.AND P5, PT, R0, 0xa8, P3 ;  /* 0x000000a80000780c */ /* 0x000fc60001fa4270 */
[----:B------:R-:W-:Y:S01]  /*14ae0*/  @P2 STG.E desc[UR16][R12.64], R23 ;  /* 0x000000170c002986 */ /* 0x000fe2000c101910 */
[----:B------:R-:W-:Y:S02]  /*14af0*/  ISETP.GT.AND P2, PT, R0, 0xa9, P3 ;  /* 0x000000a90000780c */ /* 0x000fe40001f44270 */
[----:B--2---:R-:W-:Y:S01]  /*14b00*/  IADD3.X R9, R11, UR27, RZ, P6, !PT ;  /* 0x0000001b0b097c10 */ /* 0x004fe2000b7fe4ff */
[----:B0-----:R-:W-:Y:S01]  /*14b10*/  FMUL R15, R193, UR18 ;  /* 0x00000012c10f7c20 */ /* 0x001fe20008400000 */
[----:B------:R-:W-:Y:S02]  /*14b20*/  IMAD.U32 R7, RZ, RZ, UR26 ;  /* 0x0000001aff077e24 */ /* 0x000fe4000f8e00ff */
[----:B------:R-:W-:Y:S01]  /*14b30*/  FMUL R17, R192, UR18 ;  /* 0x00000012c0117c20 */ /* 0x000fe20008400000 */
[----:B------:R-:W-:Y:S01]  /*14b40*/  ISETP.GT.AND P6, PT, R0, 0xb0, P1 ;  /* 0x000000b00000780c */ /* 0x000fe20000fc4270 */
[----:B------:R-:W-:Y:S01]  /*14b50*/  FMUL R19, R191, UR18 ;  /* 0x00000012bf137c20 */ /* 0x000fe20008400000 */
[----:B------:R0:W-:Y:S01]  /*14b60*/  @P4 STG.E desc[UR16][R8.64], R15 ;  /* 0x0000000f08004986 */ /* 0x0001e2000c101910 */
[----:B-1----:R-:W-:Y:S01]  /*14b70*/  IADD3 R10, P4, R8, UR9, RZ ;  /* 0x00000009080a7c10 */ /* 0x002fe2000ff9e0ff */
[----:B------:R-:W-:-:S02]  /*14b80*/  IMAD.WIDE.U32 R6, R7, 0x1c, R8 ;  /* 0x0000001c07067825 */ /* 0x000fc400078e0008 */
[----:B------:R-:W-:Y:S01]  /*14b90*/  @P5 STG.E desc[UR16][R12.64+0x20], R17 ;  /* 0x000020110c005986 */ /* 0x000fe2000c101910 */
[----:B------:R-:W-:Y:S01]  /*14ba0*/  IADD3.X R11, R9, UR27, RZ, P4, !PT ;  /* 0x0000001b090b7c10 */ /* 0x000fe2000a7fe4ff */
[----:B------:R-:W-:Y:S02]  /*14bb0*/  FMUL R21, R190, UR18 ;  /* 0x00000012be157c20 */ /* 0x000fe40008400000 */
[----:B------:R1:W-:Y:S01]  /*14bc0*/  @P2 STG.E desc[UR16][R8.64+0x20], R19 ;  /* 0x0000201308002986 */ /* 0x0003e2000c101910 */
[C---:B------:R-:W-:Y:S02]  /*14bd0*/  ISETP.GT.AND P2, PT, R0.reuse, 0xb1, P1 ;  /* 0x000000b10000780c */ /* 0x040fe40000f44270 */
[C---:B------:R-:W-:Y:S01]  /*14be0*/  ISETP.GT.AND P4, PT, R0.reuse, 0xb0, P3 ;  /* 0x000000b00000780c */ /* 0x040fe20001f84270 */
[----:B0-----:R-:W-:Y:S01]  /*14bf0*/  VIADD R15, R7, UR8 ;  /* 0x00000008070f7c36 */ /* 0x001fe20008000000 */
[----:B------:R-:W-:Y:S02]  /*14c00*/  MOV R14, R6 ;  /* 0x00000006000e7202 */ /* 0x000fe40000000f00 */
[----:B------:R-:W-:Y:S01]  /*14c10*/  ISETP.GT.AND P5, PT, R0, 0xb1, P3 ;  /* 0x000000b10000780c */ /* 0x000fe20001fa4270 */
[----:B------:R-:W-:-:S02]  /*14c20*/  IMAD.U32 R23, RZ, RZ, UR26 ;  /* 0x0000001aff177e24 */ /* 0x000fc4000f8e00ff */
[----:B------:R-:W-:Y:S01]  /*14c30*/  @P6 STG.E desc[UR16][R14.64], R21 ;  /* 0x000000150e006986 */ /* 0x000fe2000c101910 */
[----:B------:R-:W-:Y:S01]  /*14c40*/  ISETP.GT.AND P6, PT, R0, 0xb8, P1 ;  /* 0x000000b80000780c */ /* 0x000fe20000fc4270 */
[----:B-1----:R-:W-:Y:S01]  /*14c50*/  FMUL R9, R189, UR18 ;  /* 0x00000012bd097c20 */ /* 0x002fe20008400000 */
[----:B------:R-:W-:Y:S01]  /*14c60*/  FMUL R17, R188, UR18 ;  /* 0x00000012bc117c20 */ /* 0x000fe20008400000 */
[----:B------:R-:W-:Y:S01]  /*14c70*/  FMUL R19, R187, UR18 ;  /* 0x00000012bb137c20 */ /* 0x000fe20008400000 */
[----:B------:R-:W-:Y:S02]  /*14c80*/  IMAD.WIDE.U32 R12, R23, 0x1c, R10 ;  /* 0x0000001c170c7825 */ /* 0x000fe400078e000a */
[----:B------:R0:W-:Y:S02]  /*14c90*/  @P2 STG.E desc[UR16][R10.64], R9 ;  /* 0x000000090a002986 */ /* 0x0001e4000c101910 */
[----:B------:R-:W-:Y:S01]  /*14ca0*/  FMUL R23, R186, UR18 ;  /* 0x00000012ba177c20 */ /* 0x000fe20008400000 */
[----:B------:R-:W-:Y:S01]  /*14cb0*/  VIADD R13, R13, UR8 ;  /* 0x000000080d0d7c36 */ /* 0x000fe20008000000 */
        /* <DEDUP_REMOVED lines=28> */
[----:B------:R-:W-:Y:S01]  /*14e80*/  FMUL R21, R179, UR18 ;  /* 0x00000012b3157c20 */ /* 0x000fe20008400000 */
[----:B-1----:R-:W-:-:S02]  /*14e90*/  FMUL R19, R180, UR18 ;  /* 0x00000012b4137c20 */ /* 0x002fc40008400000 */
[----:B------:R-:W-:-:S04]  /*14ea0*/  IMAD.WIDE.U32 R6, R13, 0x1c, R10 ;  /* 0x0000001c0d067825 */ /* 0x000fc800078e000a */
        /* <DEDUP_REMOVED lines=13> */
[----:B------:R-:W-:Y:S01]  /*14f80*/  FMUL R17, R176, UR18 ;  /* 0x00000012b0117c20 */ /* 0x000fe20008400000 */
[----:B------:R-:W-:Y:S02]  /*14f90*/  IMAD.U32 R7, RZ, RZ, UR26 ;  /* 0x0000001aff077e24 */ /* 0x000fe4000f8e00ff */
[----:B------:R-:W-:Y:S01]  /*14fa0*/  FMUL R19, R175, UR18 ;  /* 0x00000012af137c20 */ /* 0x000fe20008400000 */
[----:B------:R-:W-:Y:S01]  /*14fb0*/  ISETP.GT.AND P6, PT, R0, 0xd0, P1 ;  /* 0x000000d00000780c */ /* 0x000fe20000fc4270 */
[----:B------:R0:W-:Y:S01]  /*14fc0*/  @P4 STG.E desc[UR16][R8.64], R15 ;  /* 0x0000000f08004986 */ /* 0x0001e2000c101910 */
[----:B-1----:R-:W-:Y:S01]  /*14fd0*/  IADD3 R10, P4, R8, UR9, RZ ;  /* 0x00000009080a7c10 */ /* 0x002fe2000ff9e0ff */
[----:B------:R-:W-:-:S02]  /*14fe0*/  IMAD.WIDE.U32 R6, R7, 0x1c, R8 ;  /* 0x0000001c07067825 */ /* 0x000fc400078e0008 */
[----:B------:R1:W-:Y:S01]  /*14ff0*/  @P5 STG.E desc[UR16][R12.64+0x20], R17 ;  /* 0x000020110c005986 */ /* 0x0003e2000c101910 */
[----:B------:R-:W-:-:S03]  /*15000*/  IADD3.X R11, R9, UR27, RZ, P4, !PT ;  /* 0x0000001b090b7c10 */ /* 0x000fc6000a7fe4ff */
[----:B------:R2:W-:Y:S01]  /*15010*/  @P2 STG.E desc[UR16][R8.64+0x20], R19 ;  /* 0x0000201308002986 */ /* 0x0005e2000c101910 */
[----:B------:R-:W-:Y:S01]  /*15020*/  ISETP.GT.AND P2, PT, R0, 0xd1, P1 ;  /* 0x000000d10000780c */ /* 0x000fe20000f44270 */
[----:B------:R-:W-:Y:S01]  /*15030*/  FMUL R21, R174, UR18 ;  /* 0x00000012ae157c20 */ /* 0x000fe20008400000 */
        /* <DEDUP_REMOVED lines=14> */
[----:B------:R1:W-:Y:S04]  /*15120*/  @P4 STG.E desc[UR16][R14.64+0x20], R17 ;  /* 0x000020110e004986 */ /* 0x0003e8000c101910 */
[----:B------:R2:W-:Y:S01]  /*15130*/  @P5 STG.E desc[UR16][R10.64+0x20], R19 ;  /* 0x000020130a005986 */ /* 0x0005e2000c101910 */
[----:B------:R-:W-:Y:S02]  /*15140*/  IADD3 R6, P5, R10, UR9, RZ ;  /* 0x000000090a067c10 */ /* 0x000fe4000ffbe0ff */
[----:B------:R-:W-:Y:S01]  /*15150*/  ISETP.GT.AND P2, PT, R0, 0xd9, P1 ;  /* 0x000000d90000780c */ /* 0x000fe20000f44270 */
[----:B------:R-:W-:Y:S01]  /*15160*/  @P6 STG.E desc[UR16][R12.64], R23 ;  /* 0x000000170c006986 */ /* 0x000fe2000c101910 */
[----:B------:R-:W-:-:S02]  /*15170*/  IADD3.X R7, R11, UR27, RZ, P5, !PT ;  /* 0x0000001b0b077c10 */ /* 0x000fc4000affe4ff */
[C---:B------:R-:W-:Y:S02]  /*15180*/  ISETP.GT.AND P4, PT, R0.reuse, 0xd8, P3 ;  /* 0x000000d80000780c */ /* 0x040fe40001f84270 */
        /* <DEDUP_REMOVED lines=8> */
[----:B------:R-:W-:Y:S01]  /*15210*/  FMUL R9, R166, UR18 ;  /* 0x00000012a6097c20 */ /* 0x000fe20008400000 */
[----:B------:R-:W-:Y:S01]  /*15220*/  @P2 STG.E desc[UR16][R6.64], R21 ;  /* 0x0000001506002986 */ /* 0x000fe2000c101910 */
[----:B------:R-:W-:-:S03]  /*15230*/  ISETP.GT.AND P2, PT, R0, 0xe1, P1 ;  /* 0x000000e10000780c */ /* 0x000fc60000f44270 */
[----:B------:R0:W-:Y:S01]  /*15240*/  @P4 STG.E desc[UR16][R12.64+0x20], R17 ;  /* 0x000020110c004986 */ /* 0x0001e2000c101910 */
[----:B------:R-:W-:-:S03]  /*15250*/  IADD3 R10, P4, R6, UR9, RZ ;  /* 0x00000009060a7c10 */ /* 0x000fc6000ff9e0ff */
[----:B------:R1:W-:Y:S01]  /*15260*/  @P6 STG.E desc[UR16][R6.64+0x20], R19 ;  /* 0x0000201306006986 */ /* 0x0003e2000c101910 */
[----:B------:R-:W-:-:S03]  /*15270*/  ISETP.GT.AND P6, PT, R0, 0xe0, P3 ;  /* 0x000000e00000780c */ /* 0x000fc60001fc4270 */
[----:B------:R-:W-:Y:S01]  /*15280*/  @P5 STG.E desc[UR16][R14.64], R9 ;  /* 0x000000090e005986 */ /* 0x000fe2000c101910 */
[C---:B------:R-:W-:Y:S02]  /*15290*/  ISETP.GT.AND P5, PT, R0.reuse, 0xe1, P3 ;  /* 0x000000e10000780c */ /* 0x040fe40001fa4270 */
[----:B------:R-:W-:Y:S01]  /*152a0*/  IADD3.X R11, R7, UR27, RZ, P4, !PT ;  /* 0x0000001b070b7c10 */ /* 0x000fe2000a7fe4ff */
[----:B0-----:R-:W-:Y:S01]  /*152b0*/  IMAD.U32 R13, RZ, RZ, UR26 ;  /* 0x0000001aff0d7e24 */ /* 0x001fe2000f8e00ff */
[----:B------:R-:W-:Y:S01]  /*152c0*/  ISETP.GT.AND P4, PT, R0, 0xe8, P1 ;  /* 0x000000e80000780c */ /* 0x000fe20000f84270 */
[----:B------:R-:W-:Y:S01]  /*152d0*/  FMUL R17, R165, UR18 ;  /* 0x00000012a5117c20 */ /* 0x000fe20008400000 */
[----:B------:R-:W-:Y:S01]  /*152e0*/  FMUL R21, R163, UR18 ;  /* 0x00000012a3157c20 */ /* 0x000fe20008400000 */
[----:B-1----:R-:W-:Y:S01]  /*152f0*/  FMUL R19, R164, UR18 ;  /* 0x00000012a4137c20 */ /* 0x002fe20008400000 */
[----:B------:R-:W-:-:S04]  /*15300*/  IMAD.WIDE.U32 R6, R13, 0x1c, R10 ;  /* 0x0000001c0d067825 */ /* 0x000fc800078e000a */
[----:B------:R-:W-:Y:S01]  /*15310*/  FMUL R23, R162, UR18 ;  /* 0x00000012a2177c20 */ /* 0x000fe20008400000 */
[----:B------:R0:W-:Y:S01]  /*15320*/  @P2 STG.E desc[UR16][R10.64], R17 ;  /* 0x000000110a002986 */ /* 0x0001e2000c101910 */
[C---:B------:R-:W-:Y:S01]  /*15330*/  ISETP.GT.AND P2, PT, R0.reuse, 0xe9, P1 ;  /* 0x000000e90000780c */ /* 0x040fe20000f44270 */
[----:B------:R-:W-:Y:S01]  /*15340*/  VIADD R13, R7, UR8 ;  /* 0x00000008070d7c36 */ /* 0x000fe20008000000 */
[----:B------:R-:W-:Y:S01]  /*15350*/  MOV R12, R6 ;  /* 0x00000006000c7202 */ /* 0x000fe20000000f00 */
[----:B------:R1:W-:Y:S04]  /*15360*/  @P6 STG.E desc[UR16][R14.64+0x20], R19 ;  /* 0x000020130e006986 */ /* 0x0003e8000c101910 */
[----:B------:R2:W-:Y:S01]  /*15370*/  @P5 STG.E desc[UR16][R10.64+0x20], R21 ;  /* 0x000020150a005986 */ /* 0x0005e2000c101910 */
[----:B------:R-:W-:-:S02]  /*15380*/  ISETP.GT.AND P5, PT, R0, 0xe8, P3 ;  /* 0x000000e80000780c */ /* 0x000fc40001fa4270 */
[----:B------:R-:W-:Y:S01]  /*15390*/  IADD3 R8, P6, R10, UR9, RZ ;  /* 0x000000090a087c10 */ /* 0x000fe2000ffde0ff */
[----:B------:R-:W-:Y:S01]  /*153a0*/  @P4 STG.E desc[UR16][R12.64], R23 ;  /* 0x000000170c004986 */ /* 0x000fe2000c101910 */
[----:B------:R-:W-:Y:S01]  /*153b0*/  ISETP.GT.AND P4, PT, R0, 0xe9, P3 ;  /* 0x000000e90000780c */ /* 0x000fe20001f84270 */
[----:B0-----:R-:W-:Y:S01]  /*153c0*/  FMUL R17, R160, UR18 ;  /* 0x00000012a0117c20 */ /* 0x001fe20008400000 */
[----:B------:R-:W-:Y:S01]  /*153d0*/  IADD3.X R9, R11, UR27, RZ, P6, !PT ;  /* 0x0000001b0b097c10 */ /* 0x000fe2000b7fe4ff */
[----:B-1----:R-:W-:Y:S01]  /*153e0*/  FMUL R15, R161, UR18 ;  /* 0x00000012a10f7c20 */ /* 0x002fe20008400000 */
[----:B------:R-:W-:-:S04]  /*153f0*/  FMUL R19, R159, UR18 ;  /* 0x000000129f137c20 */ /* 0x000fc80008400000 */
[----:B------:R0:W-:Y:S04]  /*15400*/  @P2 STG.E desc[UR16][R8.64], R15 ;  /* 0x0000000f08002986 */ /* 0x0001e8000c101910 */
[----:B------:R1:W-:Y:S01]  /*15410*/  @P5 STG.E desc[UR16][R12.64+0x20], R17 ;  /* 0x000020110c005986 */ /* 0x0003e2000c101910 */
[----:B--2---:R-:W-:Y:S01]  /*15420*/  IADD3 R10, P5, R8, UR9, RZ ;  /* 0x00000009080a7c10 */ /* 0x004fe2000ffbe0ff */
[----:B------:R-:W-:Y:S01]  /*15430*/  IMAD.U32 R7, RZ, RZ, UR26 ;  /* 0x0000001aff077e24 */ /* 0x000fe2000f8e00ff */
[C---:B------:R-:W-:Y:S01]  /*15440*/  ISETP.GT.AND P2, PT, R0.reuse, 0xf0, P1 ;  /* 0x000000f00000780c */ /* 0x040fe20000f44270 */
[----:B------:R2:W-:Y:S01]  /*15450*/  @P4 STG.E desc[UR16][R8.64+0x20], R19 ;  /* 0x0000201308004986 */ /* 0x0005e2000c101910 */
[----:B------:R-:W-:Y:S02]  /*15460*/  ISETP.GT.AND P4, PT, R0, 0xf1, P1 ;  /* 0x000000f10000780c */ /* 0x000fe40000f84270 */
[----:B------:R-:W-:-:S02]  /*15470*/  IADD3.X R11, R9, UR27, RZ, P5, !PT ;  /* 0x0000001b090b7c10 */ /* 0x000fc4000affe4ff */
[C---:B------:R-:W-:Y:S01]  /*15480*/  ISETP.GT.AND P5, PT, R0.reuse, 0xf0, P3 ;  /* 0x000000f00000780c */ /* 0x040fe20001fa4270 */
[----:B------:R-:W-:Y:S01]  /*15490*/  IMAD.WIDE.U32 R6, R7, 0x1c, R8 ;  /* 0x0000001c07067825 */ /* 0x000fe200078e0008 */
[----:B------:R-:W-:-:S03]  /*154a0*/  ISETP.GT.AND P6, PT, R0, 0xf1, P3 ;  /* 0x000000f10000780c */ /* 0x000fc60001fc4270 */
[----:B0-----:R-:W-:Y:S02]  /*154b0*/  IMAD.U32 R15, RZ, RZ, UR26 ;  /* 0x0000001aff0f7e24 */ /* 0x001fe4000f8e00ff */
[----:B------:R-:W-:Y:S01]  /*154c0*/  FMUL R21, R158, UR18 ;  /* 0x000000129e157c20 */ /* 0x000fe20008400000 */
[----:B------:R-:W-:Y:S02]  /*154d0*/  VIADD R7, R7, UR8 ;  /* 0x0000000807077c36 */ /* 0x000fe40008000000 */
[----:B-1----:R-:W-:-:S04]  /*154e0*/  IMAD.WIDE.U32 R12, R15, 0x1c, R10 ;  /* 0x0000001c0f0c7825 */ /* 0x002fc800078e000a */
[----:B------:R-:W-:Y:S01]  /*154f0*/  FMUL R15, R157, UR18 ;  /* 0x000000129d0f7c20 */ /* 0x000fe20008400000 */
[----:B------:R-:W-:Y:S01]  /*15500*/  FMUL R17, R156, UR18 ;  /* 0x000000129c117c20 */ /* 0x000fe20008400000 */
[----:B--2---:R-:W-:Y:S01]  /*15510*/  FMUL R19, R155, UR18 ;  /* 0x000000129b137c20 */ /* 0x004fe20008400000 */
[----:B------:R-:W-:Y:S01]  /*15520*/  @P2 STG.E desc[UR16][R6.64], R21 ;  /* 0x0000001506002986 */ /* 0x000fe2000c101910 */
[----:B------:R-:W-:-:S03]  /*15530*/  ISETP.GT.AND P2, PT, R0, 0xf8, P1 ;  /* 0x000000f80000780c */ /* 0x000fc60000f44270 */
[----:B------:R0:W-:Y:S01]  /*15540*/  @P4 STG.E desc[UR16][R10.64], R15 ;  /* 0x0000000f0a004986 */ /* 0x0001e2000c101910 */
[----:B------:R-:W-:-:S03]  /*15550*/  ISETP.GT.AND P1, PT, R0, 0xf9, P1 ;  /* 0x000000f90000780c */ /* 0x000fc60000f24270 */
[----:B------:R-:W-:Y:S01]  /*15560*/  @P5 STG.E desc[UR16][R6.64+0x20], R17 ;  /* 0x0000201106005986 */ /* 0x000fe2000c101910 */
[----:B------:R-:W-:-:S03]  /*15570*/  ISETP.GT.AND P5, PT, R0, 0xf8, P3 ;  /* 0x000000f80000780c */ /* 0x000fc60001fa4270 */
[----:B------:R1:W-:Y:S01]  /*15580*/  @P6 STG.E desc[UR16][R10.64+0x20], R19 ;  /* 0x000020130a006986 */ /* 0x0003e2000c101910 */
[----:B------:R-:W-:Y:S02]  /*15590*/  IADD3 R8, P6, R10, UR9, RZ ;  /* 0x000000090a087c10 */ /* 0x000fe4000ffde0ff */
[----:B------:R-:W-:Y:S02]  /*155a0*/  ISETP.GT.AND P3, PT, R0, 0xf9, P3 ;  /* 0x000000f90000780c */ /* 0x000fe40001f64270 */
[----:B------:R-:W-:Y:S01]  /*155b0*/  ISETP.GT.AND P4, PT, R231, 0x80, PT ;  /* 0x00000080e700780c */ /* 0x000fe20003f84270 */
[----:B------:R-:W-:Y:S01]  /*155c0*/  FMUL R23, R154, UR18 ;  /* 0x000000129a177c20 */ /* 0x000fe20008400000 */
[----:B------:R-:W-:Y:S02]  /*155d0*/  IADD3.X R9, R11, UR27, RZ, P6, !PT ;  /* 0x0000001b0b097c10 */ /* 0x000fe4000b7fe4ff */
[----:B------:R-:W-:Y:S02]  /*155e0*/  IADD3 R13, R13, UR8, RZ ;  /* 0x000000080d0d7c10 */ /* 0x000fe4000fffe0ff */
[----:B------:R-:W-:Y:S01]  /*155f0*/  ISETP.GT.AND P6, PT, R0, RZ, P4 ;  /* 0x000000ff0000720c */ /* 0x000fe200027c4270 */
[----:B0-----:R-:W-:Y:S01]  /*15600*/  FMUL R15, R152, UR18 ;  /* 0x00000012980f7c20 */ /* 0x001fe20008400000 */
[----:B-1----:R-:W-:Y:S01]  /*15610*/  FMUL R11, R22, UR18 ;  /* 0x00000012160b7c20 */ /* 0x002fe20008400000 */
[----:B------:R-:W-:Y:S01]  /*15620*/  FMUL R17, R20, UR18 ;  /* 0x0000001214117c20 */ /* 0x000fe20008400000 */
[----:B------:R-:W-:Y:S01]  /*15630*/  @P2 STG.E desc[UR16][R12.64], R23 ;  /* 0x000000170c002986 */ /* 0x000fe2000c101910 */
[----:B------:R-:W-:Y:S01]  /*15640*/  ISETP.GT.AND P2, PT, R231, 0x88, PT ;  /* 0x00000088e700780c */ /* 0x000fe20003f44270 */
[----:B------:R-:W-:-:S02]  /*15650*/  FMUL R19, R24, UR18 ;  /* 0x0000001218137c20 */ /* 0x000fc40008400000 */
[----:B------:R-:W-:Y:S01]  /*15660*/  @P1 STG.E desc[UR16][R8.64], R15 ;  /* 0x0000000f08001986 */ /* 0x000fe2000c101910 */
[----:B------:R-:W-:-:S03]  /*15670*/  ISETP.GT.AND P1, PT, R0, 0x1, P2 ;  /* 0x000000010000780c */ /* 0x000fc60001724270 */
[----:B------:R-:W-:Y:S01]  /*15680*/  @P5 STG.E desc[UR16][R12.64+0x20], R11 ;  /* 0x0000200b0c005986 */ /* 0x000fe2000c101910 */
[----:B------:R-:W-:-:S03]  /*15690*/  ISETP.GT.AND P5, PT, R0, 0x1, P4 ;  /* 0x000000010000780c */ /* 0x000fc600027a4270 */
[----:B------:R0:W-:Y:S01]  /*156a0*/  @P3 STG.E desc[UR16][R8.64+0x20], R17 ;  /* 0x0000201108003986 */ /* 0x0001e2000c101910 */
[C---:B------:R-:W-:Y:S01]  /*156b0*/  ISETP.GT.AND P3, PT, R0.reuse, RZ, P2 ;  /* 0x000000ff0000720c */ /* 0x040fe20001764270 */
[----:B------:R-:W-:Y:S02]  /*156c0*/  IMAD.U32 R7, RZ, RZ, UR26 ;  /* 0x0000001aff077e24 */ /* 0x000fe4000f8e00ff */
[----:B------:R-:W-:Y:S01]  /*156d0*/  @P6 STG.E desc[UR16][R4.64+0x200], R19 ;  /* 0x0002001304006986 */ /* 0x000fe2000c101910 */
[----:B------:R-:W-:Y:S01]  /*156e0*/  ISETP.GT.AND P6, PT, R0, 0x8, P4 ;  /* 0x000000080000780c */ /* 0x000fe200027c4270 */
[----:B------:R-:W-:Y:S01]  /*156f0*/  FMUL R25, R25, UR18 ;  /* 0x0000001219197c20 */ /* 0x000fe20008400000 */
[----:B------:R-:W-:-:S04]  /*15700*/  IMAD.WIDE.U32 R6, R7, 0x1c, R2 ;  /* 0x0000001c07067825 */ /* 0x000fc800078e0002 */
[----:B------:R-:W-:Y:S01]  /*15710*/  FMUL R27, R27, UR18 ;  /* 0x000000121b1b7c20 */ /* 0x000fe20008400000 */
[----:B0-----:R-:W-:Y:S01]  /*15720*/  FMUL R9, R26, UR18 ;  /* 0x000000121a097c20 */ /* 0x001fe20008400000 */
[----:B------:R-:W-:Y:S01]  /*15730*/  VIADD R11, R7, UR8 ;  /* 0x00000008070b7c36 */ /* 0x000fe20008000000 */
[----:B------:R-:W-:Y:S01]  /*15740*/  @P5 STG.E desc[UR16][R2.64+0x200], R25 ;  /* 0x0002001902005986 */ /* 0x000fe2000c101910 */
[----:B------:R-:W-:Y:S02]  /*15750*/  IMAD.MOV.U32 R10, RZ, RZ, R6 ;  /* 0x000000ffff0a7224 */ /* 0x000fe400078e0006 */
[----:B------:R-:W-:Y:S01]  /*15760*/  FMUL R13, R28, UR18 ;  /* 0x000000121c0d7c20 */ /* 0x000fe20008400000 */
[----:B------:R-:W-:Y:S01]  /*15770*/  IADD3 R6, P5, R2, UR9, RZ ;  /* 0x0000000902067c10 */ /* 0x000fe2000ffbe0ff */
[----:B------:R-:W-:Y:S01]  /*15780*/  @P3 STG.E desc[UR16][R4.64+0x220], R9 ;  /* 0x0002200904003986 */ /* 0x000fe2000c101910 */
[----:B------:R-:W-:-:S03]  /*15790*/  ISETP.GT.AND P3, PT, R0, 0x8, P2 ;  /* 0x000000080000780c */ /* 0x000fc60001764270 */
[----:B------:R0:W-:Y:S01]  /*157a0*/  @P1 STG.E desc[UR16][R2.64+0x220], R27 ;  /* 0x0002201b02001986 */ /* 0x0001e2000c101910 */
[C---:B------:R-:W-:Y:S02]  /*157b0*/  ISETP.GT.AND P1, PT, R0.reuse, 0x9, P4 ;  /* 0x000000090000780c */ /* 0x040fe40002724270 */
[----:B------:R-:W-:Y:S01]  /*157c0*/  IADD3.X R7, R3, UR27, RZ, P5, !PT ;  /* 0x0000001b03077c10 */ /* 0x000fe2000affe4ff */
[----:B------:R1:W-:Y:S01]  /*157d0*/  @P6 STG.E desc[UR16][R10.64+0x200], R13 ;  /* 0x0002000d0a006986 */ /* 0x0003e2000c101910 */
[C---:B------:R-:W-:Y:S02]  /*157e0*/  ISETP.GT.AND P6, PT, R0.reuse, 0x9, P2 ;  /* 0x000000090000780c */ /* 0x040fe400017c4270 */
[----:B------:R-:W-:Y:S02]  /*157f0*/  MOV R17, UR26 ;  /* 0x0000001a00117c02 */ /* 0x000fe40008000f00 */
[----:B------:R-:W-:Y:S01]  /*15800*/  ISETP.GT.AND P5, PT, R0, 0x10, P4 ;  /* 0x000000100000780c */ /* 0x000fe200027a4270 */
[----:B------:R-:W-:-:S02]  /*15810*/  FMUL R29, R29, UR18 ;  /* 0x000000121d1d7c20 */ /* 0x000fc40008400000 */
[----:B0-----:R-:W-:-:S04]  /*15820*/  IMAD.WIDE.U32 R2, R17, 0x1c, R6 ;  /* 0x0000001c11027825 */ /* 0x001fc800078e0006 */
[----:B------:R-:W-:Y:S01]  /*15830*/  FMUL R15, R30, UR18 ;  /* 0x000000121e0f7c20 */ /* 0x000fe20008400000 */
[----:B------:R-:W-:Y:S01]  /*15840*/  FMUL R31, R31, UR18 ;  /* 0x000000121f1f7c20 */ /* 0x000fe20008400000 */
[----:B------:R-:W-:Y:S01]  /*15850*/  @P1 STG.E desc[UR16][R6.64+0x200], R29 ;  /* 0x0002001d06001986 */ /* 0x000fe2000c101910 */
[----:B------:R-:W-:Y:S02]  /*15860*/  VIADD R9, R3, UR8 ;  /* 0x0000000803097c36 */ /* 0x000fe40008000000 */
[----:B-1----:R-:W-:Y:S01]  /*15870*/  FMUL R13, R32, UR18 ;  /* 0x00000012200d7c20 */ /* 0x002fe20008400000 */
[----:B------:R-:W-:Y:S01]  /*15880*/  IMAD.MOV.U32 R8, RZ, RZ, R2 ;  /* 0x000000ffff087224 */ /* 0x000fe200078e0002 */
[C---:B------:R-:W-:Y:S01]  /*15890*/  ISETP.GT.AND P1, PT, R0.reuse, 0x11, P4 ;  /* 0x000000110000780c */ /* 0x040fe20002724270 */
[----:B------:R0:W-:Y:S01]  /*158a0*/  @P3 STG.E desc[UR16][R10.64+0x220], R15 ;  /* 0x0002200f0a003986 */ /* 0x0001e2000c101910 */
[----:B------:R-:W-:-:S03]  /*158b0*/  ISETP.GT.AND P3, PT, R0, 0x10, P2 ;  /* 0x000000100000780c */ /* 0x000fc60001764270 */
[----:B------:R-:W-:Y:S01]  /*158c0*/  @P6 STG.E desc[UR16][R6.64+0x220], R31 ;  /* 0x0002201f06006986 */ /* 0x000fe2000c101910 */
[----:B------:R-:W-:-:S03]  /*158d0*/  IADD3 R4, P6, R6, UR9, RZ ;  /* 0x0000000906047c10 */ /* 0x000fc6000ffde0ff */
[----:B------:R1:W-:Y:S01]  /*158e0*/  @P5 STG.E desc[UR16][R8.64+0x200], R13 ;  /* 0x0002000d08005986 */ /* 0x0003e2000c101910 */
[C---:B------:R-:W-:Y:S01]  /*158f0*/  ISETP.GT.AND P5, PT, R0.reuse, 0x11, P2 ;  /* 0x000000110000780c */ /* 0x040fe200017a4270 */
[----:B------:R-:W-:Y:S01]  /*15900*/  FMUL R33, R33, UR18 ;  /* 0x0000001221217c20 */ /* 0x000fe20008400000 */
[----:B------:R-:W-:Y:S01]  /*15910*/  IADD3.X R5, R7, UR27, RZ, P6, !PT ;  /* 0x0000001b07057c10 */ /* 0x000fe2000b7fe4ff */
[----:B------:R-:W-:Y:S01]  /*15920*/  IMAD.U32 R3, RZ, RZ, UR26 ;  /* 0x0000001aff037e24 */ /* 0x000fe2000f8e00ff */
[----:B------:R-:W-:Y:S01]  /*15930*/  ISETP.GT.AND P6, PT, R0, 0x18, P4 ;  /* 0x000000180000780c */ /* 0x000fe200027c4270 */
[----:B0-----:R-:W-:Y:S01]  /*15940*/  FMUL R15, R34, UR18 ;  /* 0x00000012220f7c20 */ /* 0x001fe20008400000 */
[----:B------:R-:W-:Y:S01]  /*15950*/  FMUL R35, R35, UR18 ;  /* 0x0000001223237c20 */ /* 0x000fe20008400000 */
[----:B------:R-:W-:Y:S01]  /*15960*/  IMAD.WIDE.U32 R2, R3, 0x1c, R4 ;  /* 0x0000001c03027825 */ /* 0x000fe200078e0004 */
[----:B------:R-:W-:Y:S01]  /*15970*/  @P1 STG.E desc[UR16][R4.64+0x200], R33 ;  /* 0x0002002104001986 */ /* 0x000fe2000c101910 */
[----:B------:R-:W-:-:S03]  /*15980*/  ISETP.GT.AND P1, PT, R0, 0x19, P4 ;  /* 0x000000190000780c */ /* 0x000fc60002724270 */
[----:B------:R0:W-:Y:S01]  /*15990*/  @P3 STG.E desc[UR16][R8.64+0x220], R15 ;  /* 0x0002200f08003986 */ /* 0x0001e2000c101910 */
[----:B-1----:R-:W-:Y:S01]  /*159a0*/  FMUL R13, R36, UR18 ;  /* 0x00000012240d7c20 */ /* 0x002fe20008400000 */
[----:B------:R-:W-:Y:S01]  /*159b0*/  IADD3 R11, R3, UR8, RZ ;  /* 0x00000008030b7c10 */ /* 0x000fe2000fffe0ff */
[----:B------:R-:W-:Y:S01]  /*159c0*/  IMAD.MOV.U32 R10, RZ, RZ, R2 ;  /* 0x000000ffff0a7224 */ /* 0x000fe200078e0002 */
[----:B------:R1:W-:Y:S01]  /*159d0*/  @P5 STG.E desc[UR16][R4.64+0x220], R35 ;  /* 0x0002202304005986 */ /* 0x0003e2000c101910 */
[----:B------:R-:W-:Y:S01]  /*159e0*/  IADD3 R6, P5, R4, UR9, RZ ;  /* 0x0000000904067c10 */ /* 0x000fe2000ffbe0ff */
[----:B------:R-:W-:Y:S01]  /*159f0*/  FMUL R37, R37, UR18 ;  /* 0x0000001225257c20 */ /* 0x000fe20008400000 */
[C---:B------:R-:W-:Y:S01]  /*15a00*/  ISETP.GT.AND P3, PT, R0.reuse, 0x18, P2 ;  /* 0x000000180000780c */ /* 0x040fe20001764270 */
[----:B------:R2:W-:Y:S01]  /*15a10*/  @P6 STG.E desc[UR16][R10.64+0x200], R13 ;  /* 0x0002000d0a006986 */ /* 0x0005e2000c101910 */
[----:B------:R-:W-:Y:S02]  /*15a20*/  IADD3.X R7, R5, UR27, RZ, P5, !PT ;  /* 0x0000001b05077c10 */ /* 0x000fe4000affe4ff */
[----:B------:R-:W-:Y:S01]  /*15a30*/  ISETP.GT.AND P6, PT, R0, 0x19, P2 ;  /* 0x000000190000780c */ /* 0x000fe200017c4270 */
[----:B------:R-:W-:-:S02]  /*15a40*/  IMAD.U32 R3, RZ, RZ, UR26 ;  /* 0x0000001aff037e24 */ /* 0x000fc4000f8e00ff */
[----:B------:R-:W-:Y:S01]  /*15a50*/  @P1 STG.E desc[UR16][R6.64+0x200], R37 ;  /* 0x0002002506001986 */ /* 0x000fe2000c101910 */
[----:B------:R-:W-:Y:S01]  /*15a60*/  ISETP.GT.AND P1, PT, R0, 0x20, P4 ;  /* 0x000000200000780c */ /* 0x000fe20002724270 */
[----:B0-----:R-:W-:Y:S01]  /*15a70*/  FMUL R9, R38, UR18 ;  /* 0x0000001226097c20 */ /* 0x001fe20008400000 */
[----:B------:R-:W-:-:S04]  /*15a80*/  IMAD.WIDE.U32 R2, R3, 0x1c, R6 ;  /* 0x0000001c03027825 */ /* 0x000fc800078e0006 */
[----:B------:R-:W-:Y:S01]  /*15a90*/  FMUL R39, R39, UR18 ;  /* 0x0000001227277c20 */ /* 0x000fe20008400000 */
[----:B------:R-:W-:Y:S01]  /*15aa0*/  FMUL R15, R40, UR18 ;  /* 0x00000012280f7c20 */ /* 0x000fe20008400000 */
[----:B------:R0:W-:Y:S01]  /*15ab0*/  @P3 STG.E desc[UR16][R10.64+0x220], R9 ;  /* 0x000220090a003986 */ /* 0x0001e2000c101910 */
[----:B-1----:R-:W-:Y:S01]  /*15ac0*/  IADD3 R4, P3, R6, UR9, RZ ;  /* 0x0000000906047c10 */ /* 0x002fe2000ff7e0ff */
[----:B--2---:R-:W-:Y:S01]  /*15ad0*/  VIADD R13, R3, UR8 ;  /* 0x00000008030d7c36 */ /* 0x004fe20008000000 */
[----:B------:R-:W-:Y:S01]  /*15ae0*/  MOV R12, R2 ;  /* 0x00000002000c7202 */ /* 0x000fe20000000f00 */
[----:B------:R1:W-:Y:S01]  /*15af0*/  @P6 STG.E desc[UR16][R6.64+0x220], R39 ;  /* 0x0002202706006986 */ /* 0x0003e2000c101910 */
[C---:B------:R-:W-:Y:S02]  /*15b00*/  ISETP.GT.AND P6, PT, R0.reuse, 0x21, P4 ;  /* 0x000000210000780c */ /* 0x040fe400027c4270 */
[----:B------:R-:W-:Y:S02]  /*15b10*/  IADD3.X R5, R7, UR27, RZ, P3, !PT ;  /* 0x0000001b07057c10 */ /* 0x000fe40009ffe4ff */
[C---:B------:R-:W-:Y:S01]  /*15b20*/  ISETP.GT.AND P5, PT, R0.reuse, 0x20, P2 ;  /* 0x000000200000780c */ /* 0x040fe200017a4270 */
[----:B------:R2:W-:Y:S01]  /*15b30*/  @P1 STG.E desc[UR16][R12.64+0x200], R15 ;  /* 0x0002000f0c001986 */ /* 0x0005e2000c101910 */
[----:B------:R-:W-:-:S02]  /*15b40*/  ISETP.GT.AND P3, PT, R0, 0x21, P2 ;  /* 0x000000210000780c */ /* 0x000fc40001764270 */
[----:B------:R-:W-:Y:S01]  /*15b50*/  ISETP.GT.AND P1, PT, R0, 0x28, P4 ;  /* 0x000000280000780c */ /* 0x000fe20002724270 */
[----:B0-----:R-:W-:-:S04]  /*15b60*/  IMAD.WIDE.U32 R8, R17, 0x1c, R4 ;  /* 0x0000001c11087825 */ /* 0x001fc800078e0004 */
[----:B------:R-:W-:Y:S01]  /*15b70*/  FMUL R41, R41, UR18 ;  /* 0x0000001229297c20 */ /* 0x000fe20008400000 */
[----:B-1----:R-:W-:Y:S01]  /*15b80*/  FMUL R7, R42, UR18 ;  /* 0x000000122a077c20 */ /* 0x002fe20008400000 */
[----:B------:R-:W-:Y:S01]  /*15b90*/  FMUL R43, R43, UR18 ;  /* 0x000000122b2b7c20 */ /* 0x000fe20008400000 */
[----:B------:R-:W-:Y:S02]  /*15ba0*/  VIADD R9, R9, UR8 ;  /* 0x0000000809097c36 */ /* 0x000fe40008000000 */
[----:B------:R-:W-:Y:S01]  /*15bb0*/  FMUL R11, R44, UR18 ;  /* 0x000000122c0b7c20 */ /* 0x000fe20008400000 */
[----:B------:R-:W-:Y:S01]  /*15bc0*/  @P6 STG.E desc[UR16][R4.64+0x200], R41 ;  /* 0x0002002904006986 */ /* 0x000fe2000c101910 */
[----:B------:R-:W-:-:S03]  /*15bd0*/  IADD3 R2, P6, R4, UR9, RZ ;  /* 0x0000000904027c10 */ /* 0x000fc6000ffde0ff */
[----:B------:R0:W-:Y:S01]  /*15be0*/  @P5 STG.E desc[UR16][R12.64+0x220], R7 ;  /* 0x000220070c005986 */ /* 0x0001e2000c101910 */
[----:B------:R-:W-:-:S03]  /*15bf0*/  ISETP.GT.AND P5, PT, R0, 0x28, P2 ;  /* 0x000000280000780c */ /* 0x000fc600017a4270 */
[----:B------:R1:W-:Y:S01]  /*15c00*/  @P3 STG.E desc[UR16][R4.64+0x220], R43 ;  /* 0x0002202b04003986 */ /* 0x0003e2000c101910 */
[----:B------:R-:W-:-:S03]  /*15c10*/  ISETP.GT.AND P3, PT, R0, 0x29, P4 ;  /* 0x000000290000780c */ /* 0x000fc60002764270 */
[----:B------:R3:W-:Y:S01]  /*15c20*/  @P1 STG.E desc[UR16][R8.64+0x200], R11 ;  /* 0x0002000b08001986 */ /* 0x0007e2000c101910 */
[C---:B------:R-:W-:Y:S01]  /*15c30*/  ISETP.GT.AND P1, PT, R0.reuse, 0x29, P2 ;  /* 0x000000290000780c */ /* 0x040fe20001724270 */
[----:B--2---:R-:W-:Y:S01]  /*15c40*/  IMAD.U32 R15, RZ, RZ, UR26 ;  /* 0x0000001aff0f7e24 */ /* 0x004fe2000f8e00ff */
[----:B------:R-:W-:Y:S02]  /*15c50*/  IADD3.X R3, R5, UR27, RZ, P6, !PT ;  /* 0x0000001b05037c10 */ /* 0x000fe4000b7fe4ff */
[----:B------:R-:W-:Y:S01]  /*15c60*/  ISETP.GT.AND P6, PT, R0, 0x30, P4 ;  /* 0x000000300000780c */ /* 0x000fe200027c4270 */
[----:B------:R-:W-:Y:S01]  /*15c70*/  FMUL R45, R45, UR18 ;  /* 0x000000122d2d7c20 */ /* 0x000fe20008400000 */
[----:B0-----:R-:W-:Y:S01]  /*15c80*/  FMUL R13, R46, UR18 ;  /* 0x000000122e0d7c20 */ /* 0x001fe20008400000 */
[----:B-1----:R-:W-:-:S04]  /*15c90*/  IMAD.WIDE.U32 R4, R15, 0x1c, R2 ;  /* 0x0000001c0f047825 */ /* 0x002fc800078e0002 */
[----:B------:R-:W-:Y:S01]  /*15ca0*/  FMUL R47, R47, UR18 ;  /* 0x000000122f2f7c20 */ /* 0x000fe20008400000 */
[----:B------:R-:W-:Y:S01]  /*15cb0*/  @P3 STG.E desc[UR16][R2.64+0x200], R45 ;  /* 0x0002002d02003986 */ /* 0x000fe2000c101910 */
[----:B---3--:R-:W-:Y:S02]  /*15cc0*/  VIADD R11, R5, UR8 ;  /* 0x00000008050b7c36 */ /* 0x008fe40008000000 */
[----:B------:R-:W-:Y:S01]  /*15cd0*/  FMUL R5, R48, UR18 ;  /* 0x0000001230057c20 */ /* 0x000fe20008400000 */
[----:B------:R-:W-:Y:S01]  /*15ce0*/  MOV R10, R4 ;  /* 0x00000004000a7202 */ /* 0x000fe20000000f00 */
[----:B------:R0:W-:Y:S04]  /*15cf0*/  @P5 STG.E desc[UR16][R8.64+0x220], R13 ;  /* 0x0002200d08005986 */ /* 0x0001e8000c101910 */
[----:B------:R1:W-:Y:S01]  /*15d00*/  @P1 STG.E desc[UR16][R2.64+0x220], R47 ;  /* 0x0002202f02001986 */ /* 0x0003e2000c101910 */
[----:B------:R-:W-:-:S02]  /*15d10*/  ISETP.GT.AND P1, PT, R0, 0x31, P4 ;  /* 0x000000310000780c */ /* 0x000fc40002724270 */
[----:B------:R-:W-:Y:S01]  /*15d20*/  ISETP.GT.AND P3, PT, R0, 0x30, P2 ;  /* 0x000000300000780c */ /* 0x000fe20001764270 */
[----:B------:R2:W-:Y:S01]  /*15d30*/  @P6 STG.E desc[UR16][R10.64+0x200], R5 ;  /* 0x000200050a006986 */ /* 0x0005e2000c101910 */
[----:B------:R-:W-:Y:S02]  /*15d40*/  IADD3 R6, P5, R2, UR9, RZ ;  /* 0x0000000902067c10 */ /* 0x000fe4000ffbe0ff */
[----:B------:R-:W-:Y:S01]  /*15d50*/  ISETP.GT.AND P6, PT, R0, 0x31, P2 ;  /* 0x000000310000780c */ /* 0x000fe200017c4270 */
[----:B------:R-:W-:Y:S01]  /*15d60*/  FMUL R49, R49, UR18 ;  /* 0x0000001231317c20 */ /* 0x000fe20008400000 */
[----:B------:R-:W-:Y:S01]  /*15d70*/  IADD3.X R7, R3, UR27, RZ, P5, !PT ;  /* 0x0000001b03077c10 */ /* 0x000fe2000affe4ff */
[----:B0-----:R-:W-:Y:S02]  /*15d80*/  IMAD.U32 R9, RZ, RZ, UR26 ;  /* 0x0000001aff097e24 */ /* 0x001fe4000f8e00ff */
[----:B------:R-:W-:Y:S01]  /*15d90*/  FMUL R13, R50, UR18 ;  /* 0x00000012320d7c20 */ /* 0x000fe20008400000 */
[C---:B------:R-:W-:Y:S01]  /*15da0*/  ISETP.GT.AND P5, PT, R0.reuse, 0x38, P4 ;  /* 0x000000380000780c */ /* 0x040fe200027a4270 */
[----:B------:R-:W-:Y:S01]  /*15db0*/  FMUL R51, R51, UR18 ;  /* 0x0000001233337c20 */ /* 0x000fe20008400000 */
[----:B------:R-:W-:Y:S01]  /*15dc0*/  @P1 STG.E desc[UR16][R6.64+0x200], R49 ;  /* 0x0002003106001986 */ /* 0x000fe2000c101910 */
[----:B------:R-:W-:Y:S01]  /*15dd0*/  ISETP.GT.AND P1, PT, R0, 0x39, P4 ;  /* 0x000000390000780c */ /* 0x000fe20002724270 */
[----:B-1----:R-:W-:-:S02]  /*15de0*/  IMAD.WIDE.U32 R2, R9, 0x1c, R6 ;  /* 0x0000001c09027825 */ /* 0x002fc400078e0006 */
[----:B------:R0:W-:Y:S02]  /*15df0*/  @P3 STG.E desc[UR16][R10.64+0x220], R13 ;  /* 0x0002200d0a003986 */ /* 0x0001e4000c101910 */
[----:B------:R-:W-:Y:S01]  /*15e00*/  FMUL R15, R52, UR18 ;  /* 0x00000012340f7c20 */ /* 0x000fe20008400000 */
[----:B------:R-:W-:Y:S01]  /*15e10*/  VIADD R9, R3, UR8 ;  /* 0x0000000803097c36 */ /* 0x000fe20008000000 */
[----:B------:R1:W-:Y:S01]  /*15e20*/  @P6 STG.E desc[UR16][R6.64+0x220], R51 ;  /* 0x0002203306006986 */ /* 0x0003e2000c101910 */
[----:B------:R-:W-:Y:S01]  /*15e30*/  IADD3 R4, P6, R6, UR9, RZ ;  /* 0x0000000906047c10 */ /* 0x000fe2000ffde0ff */
[----:B------:R-:W-:Y:S01]  /*15e40*/  IMAD.MOV.U32 R8, RZ, RZ, R2 ;  /* 0x000000ffff087224 */ /* 0x000fe200078e0002 */
[C---:B------:R-:W-:Y:S01]  /*15e50*/  ISETP.GT.AND P3, PT, R0.reuse, 0x38, P2 ;  /* 0x000000380000780c */ /* 0x040fe20001764270 */
[----:B------:R-:W-:Y:S01]  /*15e60*/  FMUL R53, R53, UR18 ;  /* 0x0000001235357c20 */ /* 0x000fe20008400000 */
[----:B--2---:R-:W-:Y:S02]  /*15e70*/  IADD3.X R5, R7, UR27, RZ, P6, !PT ;  /* 0x0000001b07057c10 */ /* 0x004fe4000b7fe4ff */
[----:B------:R2:W-:Y:S01]  /*15e80*/  @P5 STG.E desc[UR16][R8.64+0x200], R15 ;  /* 0x0002000f08005986 */ /* 0x0005e2000c101910 */
[----:B------:R-:W-:-:S02]  /*15e90*/  ISETP.GT.AND P5, PT, R0, 0x39, P2 ;  /* 0x000000390000780c */ /* 0x000fc400017a4270 */
[----:B------:R-:W-:Y:S01]  /*15ea0*/  MOV R3, UR26 ;  /* 0x0000001a00037c02 */ /* 0x000fe20008000f00 */
[----:B------:R-:W-:Y:S01]  /*15eb0*/  @P1 STG.E desc[UR16][R4.64+0x200], R53 ;  /* 0x0002003504001986 */ /* 0x000fe2000c101910 */
[----:B------:R-:W-:Y:S01]  /*15ec0*/  ISETP.GT.AND P1, PT, R0, 0x40, P4 ;  /* 0x000000400000780c */ /* 0x000fe20002724270 */
[----:B0-----:R-:W-:Y:S01]  /*15ed0*/  FMUL R13, R54, UR18 ;  /* 0x00000012360d7c20 */ /* 0x001fe20008400000 */
[----:B------:R-:W-:Y:S01]  /*15ee0*/  FMUL R55, R55, UR18 ;  /* 0x0000001237377c20 */ /* 0x000fe20008400000 */
[----:B------:R-:W-:-:S03]  /*15ef0*/  IMAD.WIDE.U32 R2, R3, 0x1c, R4 ;  /* 0x0000001c03027825 */ /* 0x000fc600078e0004 */
[----:B------:R0:W-:Y:S01]  /*15f00*/  @P3 STG.E desc[UR16][R8.64+0x220], R13 ;  /* 0x0002200d08003986 */ /* 0x0001e2000c101910 */
[----:B-1----:R-:W-:Y:S01]  /*15f10*/  IADD3 R6, P3, R4, UR9, RZ ;  /* 0x0000000904067c10 */ /* 0x002fe2000ff7e0ff */
[----:B--2---:R-:W-:Y:S01]  /*15f20*/  FMUL R15, R56, UR18 ;  /* 0x00000012380f7c20 */ /* 0x004fe20008400000 */
[----:B------:R-:W-:Y:S02]  /*15f30*/  VIADD R11, R3, UR8 ;  /* 0x00000008030b7c36 */ /* 0x000fe40008000000 */
[----:B------:R-:W-:Y:S01]  /*15f40*/  IMAD.MOV.U32 R10, RZ, RZ, R2 ;  /* 0x000000ffff0a7224 */ /* 0x000fe200078e0002 */
        /* <DEDUP_REMOVED lines=19> */
[----:B------:R-:W-:Y:S01]  /*16080*/  @P1 STG.E desc[UR16][R8.64+0x200], R13 ;  /* 0x0002000d08001986 */ /* 0x000fe2000c101910 */
[C---:B------:R-:W-:Y:S02]  /*16090*/  ISETP.GT.AND P1, PT, R0.reuse, 0x49, P2 ;  /* 0x000000490000780c */ /* 0x040fe40001724270 */
[----:B------:R-:W-:Y:S02]  /*160a0*/  IADD3.X R3, R7, UR27, RZ, P6, !PT ;  /* 0x0000001b07037c10 */ /* 0x000fe4000b7fe4ff */
[----:B------:R-:W-:Y:S01]  /*160b0*/  ISETP.GT.AND P6, PT, R0, 0x50, P4 ;  /* 0x000000500000780c */ /* 0x000fe200027c4270 */
[----:B------:R-:W-:Y:S01]  /*160c0*/  FMUL R61, R61, UR18 ;  /* 0x000000123d3d7c20 */ /* 0x000fe20008400000 */
[----:B--2---:R-:W-:Y:S01]  /*160d0*/  FMUL R15, R62, UR18 ;  /* 0x000000123e0f7c20 */ /* 0x004fe20008400000 */
[----:B0-----:R-:W-:-:S04]  /*160e0*/  IMAD.WIDE.U32 R4, R17, 0x1c, R2 ;  /* 0x0000001c11047825 */ /* 0x001fc800078e0002 */
[----:B------:R-:W-:Y:S01]  /*160f0*/  FMUL R63, R63, UR18 ;  /* 0x000000123f3f7c20 */ /* 0x000fe20008400000 */
[----:B------:R-:W-:Y:S01]  /*16100*/  @P3 STG.E desc[UR16][R2.64+0x200], R61 ;  /* 0x0002003d02003986 */ /* 0x000fe2000c101910 */
[----:B------:R-:W-:Y:S01]  /*16110*/  IMAD.MOV.U32 R10, RZ, RZ, R4 ;  /* 0x000000ffff0a7224 */ /* 0x000fe200078e0004 */
[----:B------:R-:W-:Y:S01]  /*16120*/  IADD3 R11, R5, UR8, RZ ;  /* 0x00000008050b7c10 */ /* 0x000fe2000fffe0ff */
[----:B------:R-:W-:Y:S01]  /*16130*/  FMUL R5, R64, UR18 ;  /* 0x0000001240057c20 */ /* 0x000fe20008400000 */
[----:B------:R0:W-:Y:S04]  /*16140*/  @P5 STG.E desc[UR16][R8.64+0x220], R15 ;  /* 0x0002200f08005986 */ /* 0x0001e8000c101910 */
[----:B------:R2:W-:Y:S01]  /*16150*/  @P1 STG.E desc[UR16][R2.64+0x220], R63 ;  /* 0x0002203f02001986 */ /* 0x0005e2000c101910 */
[----:B------:R-:W-:-:S02]  /*16160*/  ISETP.GT.AND P1, PT, R0, 0x51, P4 ;  /* 0x000000510000780c */ /* 0x000fc40002724270 */
[----:B------:R-:W-:Y:S01]  /*16170*/  ISETP.GT.AND P3, PT, R0, 0x50, P2 ;  /* 0x000000500000780c */ /* 0x000fe20001764270 */
[----:B------:R3:W-:Y:S01]  /*16180*/  @P6 STG.E desc[UR16][R10.64+0x200], R5 ;  /* 0x000200050a006986 */ /* 0x0007e2000c101910 */
[----:B-1----:R-:W-:Y:S02]  /*16190*/  IADD3 R6, P5, R2, UR9, RZ ;  /* 0x0000000902067c10 */ /* 0x002fe4000ffbe0ff */
        /* <DEDUP_REMOVED lines=8> */
[----:B--2---:R-:W-:Y:S01]  /*16220*/  IMAD.WIDE.U32 R2, R9, 0x1c, R6 ;  /* 0x0000001c09027825 */ /* 0x004fe200078e0006 */
[----:B------:R-:W-:-:S02]  /*16230*/  ISETP.GT.AND P1, PT, R0, 0x59, P4 ;  /* 0x000000590000780c */ /* 0x000fc40002724270 */
[----:B------:R0:W-:Y:S01]  /*16240*/  @P3 STG.E desc[UR16][R10.64+0x220], R13 ;  /* 0x0002200d0a003986 */ /* 0x0001e2000c101910 */
[----:B------:R-:W-:Y:S01]  /*16250*/  FMUL R15, R68, UR18 ;  /* 0x00000012440f7c20 */ /* 0x000fe20008400000 */
[----:B------:R-:W-:Y:S02]  /*16260*/  VIADD R9, R3, UR8 ;  /* 0x0000000803097c36 */ /* 0x000fe40008000000 */
[----:B------:R1:W-:Y:S01]  /*16270*/  @P6 STG.E desc[UR16][R6.64+0x220], R67 ;  /* 0x0002204306006986 */ /* 0x0003e2000c101910 */
[----:B------:R-:W-:Y:S02]  /*16280*/  IADD3 R4, P6, R6, UR9, RZ ;  /* 0x0000000906047c10 */ /* 0x000fe4000ffde0ff */
[----:B------:R-:W-:Y:S01]  /*16290*/  MOV R8, R2 ;  /* 0x0000000200087202 */ /* 0x000fe20000000f00 */
[----:B------:R-:W-:Y:S01]  /*162a0*/  FMUL R69, R69, UR18 ;  /* 0x0000001245457c20 */ /* 0x000fe20008400000 */
[C---:B------:R-:W-:Y:S02]  /*162b0*/  ISETP.GT.AND P3, PT, R0.reuse, 0x58, P2 ;  /* 0x000000580000780c */ /* 0x040fe40001764270 */
[----:B---3--:R-:W-:Y:S01]  /*162c0*/  IADD3.X R5, R7, UR27, RZ, P6, !PT ;  /* 0x0000001b07057c10 */ /* 0x008fe2000b7fe4ff */
[----:B------:R2:W-:Y:S01]  /*162d0*/  @P5 STG.E desc[UR16][R8.64+0x200], R15 ;  /* 0x0002000f08005986 */ /* 0x0005e2000c101910 */
[----:B------:R-:W-:Y:S01]  /*162e0*/  ISETP.GT.AND P5, PT, R0, 0x59, P2 ;  /* 0x000000590000780c */ /* 0x000fe200017a4270 */
[----:B------:R-:W-:-:S02]  /*162f0*/  IMAD.U32 R3, RZ, RZ, UR26 ;  /* 0x0000001aff037e24 */ /* 0x000fc4000f8e00ff */
[----:B------:R-:W-:Y:S01]  /*16300*/  @P1 STG.E desc[UR16][R4.64+0x200], R69 ;  /* 0x0002004504001986 */ /* 0x000fe2000c101910 */
[----:B------:R-:W-:Y:S01]  /*16310*/  ISETP.GT.AND P1, PT, R0, 0x60, P4 ;  /* 0x000000600000780c */ /* 0x000fe20002724270 */
[----:B0-----:R-:W-:Y:S01]  /*16320*/  FMUL R13, R70, UR18 ;  /* 0x00000012460d7c20 */ /* 0x001fe20008400000 */
[----:B------:R-:W-:-:S04]  /*16330*/  IMAD.WIDE.U32 R2, R3, 0x1c, R4 ;  /* 0x0000001c03027825 */ /* 0x000fc800078e0004 */
[----:B------:R-:W-:Y:S01]  /*16340*/  FMUL R71, R71, UR18 ;  /* 0x0000001247477c20 */ /* 0x000fe20008400000 */
[----:B------:R0:W-:Y:S01]  /*16350*/  @P3 STG.E desc[UR16][R8.64+0x220], R13 ;  /* 0x0002200d08003986 */ /* 0x0001e2000c101910 */
[----:B-1----:R-:W-:Y:S01]  /*16360*/  IADD3 R6, P3, R4, UR9, RZ ;  /* 0x0000000904067c10 */ /* 0x002fe2000ff7e0ff */
[----:B--2---:R-:W-:Y:S01]  /*16370*/  FMUL R15, R72, UR18 ;  /* 0x00000012480f7c20 */ /* 0x004fe20008400000 */
[----:B------:R-:W-:Y:S02]  /*16380*/  VIADD R11, R3, UR8 ;  /* 0x00000008030b7c36 */ /* 0x000fe40008000000 */
[----:B------:R-:W-:Y:S01]  /*16390*/  IMAD.MOV.U32 R10, RZ, RZ, R2 ;  /* 0x000000ffff0a7224 */ /* 0x000fe200078e0002 */
[----:B------:R1:W-:Y:S01]  /*163a0*/  @P5 STG.E desc[UR16][R4.64+0x220], R71 ;  /* 0x0002204704005986 */ /* 0x0003e2000c101910 */
[----:B------:R-:W-:Y:S02]  /*163b0*/  ISETP.GT.AND P6, PT, R0, 0x61, P4 ;  /* 0x000000610000780c */ /* 0x000fe400027c4270 */
[----:B------:R-:W-:-:S02]  /*163c0*/  IADD3.X R7, R5, UR27, RZ, P3, !PT ;  /* 0x0000001b05077c10 */ /* 0x000fc40009ffe4ff */
[C---:B------:R-:W-:Y:S01]  /*163d0*/  ISETP.GT.AND P5, PT, R0.reuse, 0x60, P2 ;  /* 0x000000600000780c */ /* 0x040fe200017a4270 */
[----:B------:R2:W-:Y:S01]  /*163e0*/  @P1 STG.E desc[UR16][R10.64+0x200], R15 ;  /* 0x0002000f0a001986 */ /* 0x0005e2000c101910 */
[C---:B------:R-:W-:Y:S02]  /*163f0*/  ISETP.GT.AND P3, PT, R0.reuse, 0x61, P2 ;  /* 0x000000610000780c */ /* 0x040fe40001764270 */
[----:B------:R-:W-:Y:S01]  /*16400*/  ISETP.GT.AND P1, PT, R0, 0x68, P4 ;  /* 0x000000680000780c */ /* 0x000fe20002724270 */
[----:B0-----:R-:W-:-:S04]  /*16410*/  IMAD.WIDE.U32 R8, R17, 0x1c, R6 ;  /* 0x0000001c11087825 */ /* 0x001fc800078e0006 */
[----:B------:R-:W-:Y:S01]  /*16420*/  FMUL R73, R73, UR18 ;  /* 0x0000001249497c20 */ /* 0x000fe20008400000 */
[----:B-1----:R-:W-:Y:S01]  /*16430*/  FMUL R5, R74, UR18 ;  /* 0x000000124a057c20 */ /* 0x002fe20008400000 */
[----:B------:R-:W-:Y:S01]  /*16440*/  FMUL R75, R75, UR18 ;  /* 0x000000124b4b7c20 */ /* 0x000fe20008400000 */
[----:B------:R-:W-:Y:S01]  /*16450*/  FMUL R13, R76, UR18 ;  /* 0x000000124c0d7c20 */ /* 0x000fe20008400000 */
[----:B------:R-:W-:Y:S01]  /*16460*/  IADD3 R9, R9, UR8, RZ ;  /* 0x0000000809097c10 */ /* 0x000fe2000fffe0ff */
        /* <DEDUP_REMOVED lines=15> */
[----:B------:R-:W-:Y:S02]  /*16560*/  VIADD R11, R5, UR8 ;  /* 0x00000008050b7c36 */ /* 0x000fe40008000000 */
[----:B------:R-:W-:Y:S01]  /*16570*/  FMUL R5, R80, UR18 ;  /* 0x0000001250057c20 */ /* 0x000fe20008400000 */
[----:B------:R-:W-:Y:S01]  /*16580*/  IMAD.MOV.U32 R10, RZ, RZ, R4 ;  /* 0x000000ffff0a7224 */ /* 0x000fe200078e0004 */
        /* <DEDUP_REMOVED lines=18> */
[----:B------:R-:W-:Y:S02]  /*166b0*/  IADD3 R9, R3, UR8, RZ ;  /* 0x0000000803097c10 */ /* 0x000fe4000fffe0ff */
[----:B------:R1:W-:Y:S01]  /*166c0*/  @P6 STG.E desc[UR16][R6.64+0x220], R83 ;  /* 0x0002205306006986 */ /* 0x0003e2000c101910 */
[----:B------:R-:W-:Y:S01]  /*166d0*/  IADD3 R4, P6, R6, UR9, RZ ;  /* 0x0000000906047c10 */ /* 0x000fe2000ffde0ff */
[----:B------:R-:W-:Y:S01]  /*166e0*/  IMAD.MOV.U32 R8, RZ, RZ, R2 ;  /* 0x000000ffff087224 */ /* 0x000fe200078e0002 */
[C---:B------:R-:W-:Y:S01]  /*166f0*/  ISETP.GT.AND P3, PT, R0.reuse, 0x78, P2 ;  /* 0x000000780000780c */ /* 0x040fe20001764270 */
[----:B------:R-:W-:Y:S01]  /*16700*/  FMUL R85, R85, UR18 ;  /* 0x0000001255557c20 */ /* 0x000fe20008400000 */
[----:B---3--:R-:W-:Y:S02]  /*16710*/  IADD3.X R5, R7, UR27, RZ, P6, !PT ;  /* 0x0000001b07057c10 */ /* 0x008fe4000b7fe4ff */
        /* <DEDUP_REMOVED lines=11> */
[----:B------:R-:W-:Y:S01]  /*167d0*/  VIADD R11, R3, UR8 ;  /* 0x00000008030b7c36 */ /* 0x000fe20008000000 */
        /* <DEDUP_REMOVED lines=41> */
[----:B---3--:R-:W-:Y:S01]  /*16a70*/  FMUL R13, R98, UR18 ;  /* 0x00000012620d7c20 */ /* 0x008fe20008400000 */
[----:B0-----:R-:W-:Y:S01]  /*16a80*/  MOV R9, UR26 ;  /* 0x0000001a00097c02 */ /* 0x001fe20008000f00 */
[----:B------:R-:W-:Y:S01]  /*16a90*/  FMUL R99, R99, UR18 ;  /* 0x0000001263637c20 */ /* 0x000fe20008400000 */
[C---:B------:R-:W-:Y:S01]  /*16aa0*/  ISETP.GT.AND P5, PT, R0.reuse, 0x98, P4 ;  /* 0x000000980000780c */ /* 0x040fe200027a4270 */
[----:B------:R-:W-:Y:S01]  /*16ab0*/  @P1 STG.E desc[UR16][R6.64+0x200], R97 ;  /* 0x0002006106001986 */ /* 0x000fe2000c101910 */
[----:B------:R-:W-:Y:S01]  /*16ac0*/  ISETP.GT.AND P1, PT, R0, 0x99, P4 ;  /* 0x000000990000780c */ /* 0x000fe20002724270 */
[----:B--2---:R-:W-:-:S02]  /*16ad0*/  IMAD.WIDE.U32 R2, R9, 0x1c, R6 ;  /* 0x0000001c09027825 */ /* 0x004fc400078e0006 */
        /* <DEDUP_REMOVED lines=8> */
[----:B----4-:R-:W-:Y:S02]  /*16b60*/  IADD3.X R5, R7, UR27, RZ, P6, !PT ;  /* 0x0000001b07057c10 */ /* 0x010fe4000b7fe4ff */
        /* <DEDUP_REMOVED lines=11> */
[----:B------:R-:W-:Y:S01]  /*16c20*/  IADD3 R11, R3, UR8, RZ ;  /* 0x00000008030b7c10 */ /* 0x000fe2000fffe0ff */
        /* <DEDUP_REMOVED lines=31> */
[----:B------:R-:W-:Y:S01]  /*16e20*/  MOV R10, R4 ;  /* 0x00000004000a7202 */ /* 0x000fe20000000f00 */
        /* <DEDUP_REMOVED lines=24> */
[----:B---3--:R-:W-:Y:S02]  /*16fb0*/  IADD3.X R5, R7, UR27, RZ, P6, !PT ;  /* 0x0000001b07057c10 */ /* 0x008fe4000b7fe4ff */
        /* <DEDUP_REMOVED lines=50> */
[C---:B------:R-:W-:Y:S01]  /*172e0*/  ISETP.GT.AND P6, PT, R0.reuse, 0xd1, P2 ;  /* 0x000000d10000780c */ /* 0x040fe200017c4270 */
[----:B0-----:R-:W-:Y:S01]  /*172f0*/  IMAD.U32 R9, RZ, RZ, UR26 ;  /* 0x0000001aff097e24 */ /* 0x001fe2000f8e00ff */
[----:B------:R-:W-:Y:S01]  /*17300*/  IADD3.X R7, R3, UR27, RZ, P5, !PT ;  /* 0x0000001b03077c10 */ /* 0x000fe2000affe4ff */
[----:B------:R-:W-:Y:S01]  /*17310*/  FMUL R129, R129, UR18 ;  /* 0x0000001281817c20 */ /* 0x000fe20008400000 */
[----:B------:R-:W-:Y:S01]  /*17320*/  ISETP.GT.AND P5, PT, R0, 0xd8, P4 ;  /* 0x000000d80000780c */ /* 0x000fe200027a4270 */
[----:B------:R-:W-:Y:S01]  /*17330*/  FMUL R13, R130, UR18 ;  /* 0x00000012820d7c20 */ /* 0x000fe20008400000 */
[----:B------:R-:W-:Y:S01]  /*17340*/  FMUL R131, R131, UR18 ;  /* 0x0000001283837c20 */ /* 0x000fe20008400000 */
[----:B--2---:R-:W-:Y:S01]  /*17350*/  IMAD.WIDE.U32 R2, R9, 0x1c, R6 ;  /* 0x0000001c09027825 */ /* 0x004fe200078e0006 */
[----:B------:R-:W-:Y:S01]  /*17360*/  @P1 STG.E desc[UR16][R6.64+0x200], R129 ;  /* 0x0002008106001986 */ /* 0x000fe2000c101910 */
[----:B------:R-:W-:-:S02]  /*17370*/  ISETP.GT.AND P1, PT, R0, 0xd9, P4 ;  /* 0x000000d90000780c */ /* 0x000fc40002724270 */
[----:B------:R-:W-:Y:S01]  /*17380*/  FMUL R15, R132, UR18 ;  /* 0x00000012840f7c20 */ /* 0x000fe20008400000 */
[----:B------:R-:W-:Y:S01]  /*17390*/  VIADD R9, R3, UR8 ;  /* 0x0000000803097c36 */ /* 0x000fe20008000000 */
[----:B------:R0:W-:Y:S01]  /*173a0*/  @P3 STG.E desc[UR16][R10.64+0x220], R13 ;  /* 0x0002200d0a003986 */ /* 0x0001e2000c101910 */
[----:B------:R-:W-:-:S03]  /*173b0*/  MOV R8, R2 ;  /* 0x0000000200087202 */ /* 0x000fc60000000f00 */
[----:B------:R1:W-:Y:S01]  /*173c0*/  @P6 STG.E desc[UR16][R6.64+0x220], R131 ;  /* 0x0002208306006986 */ /* 0x0003e2000c101910 */
[----:B------:R-:W-:Y:S02]  /*173d0*/  IADD3 R4, P6, R6, UR9, RZ ;  /* 0x0000000906047c10 */ /* 0x000fe4000ffde0ff */
[C---:B------:R-:W-:Y:S01]  /*173e0*/  ISETP.GT.AND P3, PT, R0.reuse, 0xd8, P2 ;  /* 0x000000d80000780c */ /* 0x040fe20001764270 */
[----:B------:R2:W-:Y:S01]  /*173f0*/  @P5 STG.E desc[UR16][R8.64+0x200], R15 ;  /* 0x0002000f08005986 */ /* 0x0005e2000c101910 */
[----:B---3--:R-:W-:Y:S01]  /*17400*/  IADD3.X R5, R7, UR27, RZ, P6, !PT ;  /* 0x0000001b07057c10 */ /* 0x008fe2000b7fe4ff */
[----:B------:R-:W-:Y:S01]  /*17410*/  FMUL R133, R133, UR18 ;  /* 0x0000001285857c20 */ /* 0x000fe20008400000 */
[----:B------:R-:W-:Y:S01]  /*17420*/  ISETP.GT.AND P5, PT, R0, 0xd9, P2 ;  /* 0x000000d90000780c */ /* 0x000fe200017a4270 */
[----:B0-----:R-:W-:Y:S01]  /*17430*/  FMUL R13, R134, UR18 ;  /* 0x00000012860d7c20 */ /* 0x001fe20008400000 */
[----:B------:R-:W-:Y:S02]  /*17440*/  IMAD.U32 R3, RZ, RZ, UR26 ;  /* 0x0000001aff037e24 */ /* 0x000fe4000f8e00ff */
[----:B------:R-:W-:Y:S01]  /*17450*/  @P1 STG.E desc[UR16][R4.64+0x200], R133 ;  /* 0x0002008504001986 */ /* 0x000fe2000c101910 */
[----:B------:R-:W-:Y:S01]  /*17460*/  ISETP.GT.AND P1, PT, R0, 0xe0, P4 ;  /* 0x000000e00000780c */ /* 0x000fe20002724270 */
[----:B------:R-:W-:Y:S01]  /*17470*/  FMUL R135, R135, UR18 ;  /* 0x0000001287877c20 */ /* 0x000fe20008400000 */
[----:B------:R-:W-:-:S02]  /*17480*/  IMAD.WIDE.U32 R2, R3, 0x1c, R4 ;  /* 0x0000001c03027825 */ /* 0x000fc400078e0004 */
[----:B------:R0:W-:Y:S01]  /*17490*/  @P3 STG.E desc[UR16][R8.64+0x220], R13 ;  /* 0x0002200d08003986 */ /* 0x0001e2000c101910 */
[----:B-1----:R-:W-:Y:S01]  /*174a0*/  IADD3 R6, P3, R4, UR9, RZ ;  /* 0x0000000904067c10 */ /* 0x002fe2000ff7e0ff */
[----:B--2---:R-:W-:Y:S01]  /*174b0*/  FMUL R15, R136, UR18 ;  /* 0x00000012880f7c20 */ /* 0x004fe20008400000 */
[C---:B------:R-:W-:Y:S01]  /*174c0*/  ISETP.GT.AND P6, PT, R0.reuse, 0xe1, P4 ;  /* 0x000000e10000780c */ /* 0x040fe200027c4270 */
[----:B------:R1:W-:Y:S01]  /*174d0*/  @P5 STG.E desc[UR16][R4.64+0x220], R135 ;  /* 0x0002208704005986 */ /* 0x0003e2000c101910 */
[----:B------:R-:W-:Y:S01]  /*174e0*/  VIADD R11, R3, UR8 ;  /* 0x00000008030b7c36 */ /* 0x000fe20008000000 */
[----:B------:R-:W-:Y:S01]  /*174f0*/  IADD3.X R7, R5, UR27, RZ, P3, !PT ;  /* 0x0000001b05077c10 */ /* 0x000fe20009ffe4ff */
[----:B------:R-:W-:Y:S01]  /*17500*/  IMAD.MOV.U32 R10, RZ, RZ, R2 ;  /* 0x000000ffff0a7224 */ /* 0x000fe200078e0002 */
[C---:B------:R-:W-:Y:S02]  /*17510*/  ISETP.GT.AND P5, PT, R0.reuse, 0xe0, P2 ;  /* 0x000000e00000780c */ /* 0x040fe400017a4270 */
[----:B------:R-:W-:-:S02]  /*17520*/  ISETP.GT.AND P3, PT, R0, 0xe1, P2 ;  /* 0x000000e10000780c */ /* 0x000fc40001764270 */
[----:B------:R2:W-:Y:S01]  /*17530*/  @P1 STG.E desc[UR16][R10.64+0x200], R15 ;  /* 0x0002000f0a001986 */ /* 0x0005e2000c101910 */
[----:B------:R-:W-:Y:S01]  /*17540*/  ISETP.GT.AND P1, PT, R0, 0xe8, P4 ;  /* 0x000000e80000780c */ /* 0x000fe20002724270 */
[----:B------:R-:W-:Y:S01]  /*17550*/  FMUL R137, R137, UR18 ;  /* 0x0000001289897c20 */ /* 0x000fe20008400000 */
[----:B0-----:R-:W-:-:S04]  /*17560*/  IMAD.WIDE.U32 R8, R17, 0x1c, R6 ;  /* 0x0000001c11087825 */ /* 0x001fc800078e0006 */
[----:B-1----:R-:W-:Y:S01]  /*17570*/  FMUL R5, R138, UR18 ;  /* 0x000000128a057c20 */ /* 0x002fe20008400000 */
[----:B------:R-:W-:Y:S01]  /*17580*/  FMUL R139, R139, UR18 ;  /* 0x000000128b8b7c20 */ /* 0x000fe20008400000 */
[----:B------:R-:W-:Y:S01]  /*17590*/  FMUL R13, R140, UR18 ;  /* 0x000000128c0d7c20 */ /* 0x000fe20008400000 */
[----:B------:R-:W-:Y:S01]  /*175a0*/  @P6 STG.E desc[UR16][R6.64+0x200], R137 ;  /* 0x0002008906006986 */ /* 0x000fe2000c101910 */
[----:B------:R-:W-:-:S03]  /*175b0*/  IADD3 R9, R9, UR8, RZ ;  /* 0x0000000809097c10 */ /* 0x000fc6000fffe0ff */
[----:B------:R-:W-:Y:S01]  /*175c0*/  @P5 STG.E desc[UR16][R10.64+0x220], R5 ;  /* 0x000220050a005986 */ /* 0x000fe2000c101910 */
[----:B------:R-:W-:-:S03]  /*175d0*/  ISETP.GT.AND P5, PT, R0, 0xe8, P2 ;  /* 0x000000e80000780c */ /* 0x000fc600017a4270 */
[----:B------:R0:W-:Y:S01]  /*175e0*/  @P3 STG.E desc[UR16][R6.64+0x220], R139 ;  /* 0x0002208b06003986 */ /* 0x0001e2000c101910 */
[----:B------:R-:W-:-:S03]  /*175f0*/  ISETP.GT.AND P3, PT, R0, 0xe9, P4 ;  /* 0x000000e90000780c */ /* 0x000fc60002764270 */
[----:B------:R1:W-:Y:S01]  /*17600*/  @P1 STG.E desc[UR16][R8.64+0x200], R13 ;  /* 0x0002000d08001986 */ /* 0x0003e2000c101910 */
[----:B------:R-:W-:Y:S01]  /*17610*/  IADD3 R2, P1, R6, UR9, RZ ;  /* 0x0000000906027c10 */ /* 0x000fe2000ff3e0ff */
[----:B------:R-:W-:Y:S01]  /*17620*/  FMUL R141, R141, UR18 ;  /* 0x000000128d8d7c20 */ /* 0x000fe20008400000 */
[----:B--2---:R-:W-:Y:S02]  /*17630*/  FMUL R15, R142, UR18 ;  /* 0x000000128e0f7c20 */ /* 0x004fe40008400000 */
[----:B------:R-:W-:Y:S02]  /*17640*/  IADD3.X R3, R7, UR27, RZ, P1, !PT ;  /* 0x0000001b07037c10 */ /* 0x000fe40008ffe4ff */
[C---:B------:R-:W-:Y:S02]  /*17650*/  ISETP.GT.AND P6, PT, R0.reuse, 0xe9, P2 ;  /* 0x000000e90000780c */ /* 0x040fe400017c4270 */
[C---:B------:R-:W-:Y:S01]  /*17660*/  ISETP.GT.AND P1, PT, R0.reuse, 0xf0, P4 ;  /* 0x000000f00000780c */ /* 0x040fe20002724270 */
[----:B------:R-:W-:Y:S01]  /*17670*/  @P3 STG.E desc[UR16][R2.64+0x200], R141 ;  /* 0x0002008d02003986 */ /* 0x000fe2000c101910 */
[----:B------:R-:W-:-:S03]  /*17680*/  ISETP.GT.AND P3, PT, R0, 0xf1, P4 ;  /* 0x000000f10000780c */ /* 0x000fc60002764270 */
[----:B------:R-:W-:Y:S01]  /*17690*/  @P5 STG.E desc[UR16][R8.64+0x220], R15 ;  /* 0x0002200f08005986 */ /* 0x000fe2000c101910 */
[----:B0-----:R-:W-:Y:S01]  /*176a0*/  IADD3 R6, P5, R2, UR9, RZ ;  /* 0x0000000902067c10 */ /* 0x001fe2000ffbe0ff */
[----:B------:R-:W-:-:S04]  /*176b0*/  IMAD.WIDE.U32 R4, R17, 0x1c, R2 ;  /* 0x0000001c11047825 */ /* 0x000fc800078e0002 */
[----:B------:R-:W-:Y:S01]  /*176c0*/  FMUL R143, R143, UR18 ;  /* 0x000000128f8f7c20 */ /* 0x000fe20008400000 */
[----:B------:R-:W-:Y:S01]  /*176d0*/  IADD3.X R7, R3, UR27, RZ, P5, !PT ;  /* 0x0000001b03077c10 */ /* 0x000fe2000affe4ff */
[----:B------:R-:W-:Y:S01]  /*176e0*/  VIADD R5, R5, UR8 ;  /* 0x0000000805057c36 */ /* 0x000fe20008000000 */
[----:B------:R-:W-:Y:S01]  /*176f0*/  ISETP.GT.AND P5, PT, R0, 0xf0, P2 ;  /* 0x000000f00000780c */ /* 0x000fe200017a4270 */
[----:B------:R-:W-:Y:S01]  /*17700*/  FMUL R11, R144, UR18 ;  /* 0x00000012900b7c20 */ /* 0x000fe20008400000 */
[----:B------:R-:W-:Y:S01]  /*17710*/  FMUL R145, R145, UR18 ;  /* 0x0000001291917c20 */ /* 0x000fe20008400000 */
[----:B------:R0:W-:Y:S01]  /*17720*/  @P6 STG.E desc[UR16][R2.64+0x220], R143 ;  /* 0x0002208f02006986 */ /* 0x0001e2000c101910 */
[----:B-1----:R-:W-:-:S03]  /*17730*/  FMUL R13, R146, UR18 ;  /* 0x00000012920d7c20 */ /* 0x002fc60008400000 */
[----:B------:R1:W-:Y:S01]  /*17740*/  @P1 STG.E desc[UR16][R4.64+0x200], R11 ;  /* 0x0002000b04001986 */ /* 0x0003e2000c101910 */
[----:B------:R-:W-:-:S03]  /*17750*/  ISETP.GT.AND P1, PT, R0, 0xf8, P4 ;  /* 0x000000f80000780c */ /* 0x000fc60002724270 */
[----:B------:R2:W-:Y:S01]  /*17760*/  @P3 STG.E desc[UR16][R6.64+0x200], R145 ;  /* 0x0002009106003986 */ /* 0x0005e2000c101910 */
[C---:B------:R-:W-:Y:S02]  /*17770*/  ISETP.GT.AND P3, PT, R0.reuse, 0xf1, P2 ;  /* 0x000000f10000780c */ /* 0x040fe40001764270 */
[C---:B------:R-:W-:Y:S02]  /*17780*/  ISETP.GT.AND P4, PT, R0.reuse, 0xf9, P4 ;  /* 0x000000f90000780c */ /* 0x040fe40002784270 */
[C---:B------:R-:W-:Y:S01]  /*17790*/  ISETP.GT.AND P6, PT, R0.reuse, 0xf8, P2 ;  /* 0x000000f80000780c */ /* 0x040fe200017c4270 */
[----:B0-----:R-:W-:Y:S01]  /*177a0*/  IMAD.WIDE.U32 R2, R17, 0x1c, R6 ;  /* 0x0000001c11027825 */ /* 0x001fe200078e0006 */
[----:B------:R-:W-:Y:S01]  /*177b0*/  ISETP.GT.AND P2, PT, R0, 0xf9, P2 ;  /* 0x000000f90000780c */ /* 0x000fe20001744270 */
[----:B------:R2:W-:Y:S01]  /*177c0*/  @P5 STG.E desc[UR16][R4.64+0x220], R13 ;  /* 0x0002200d04005986 */ /* 0x0005e2000c101910 */
[----:B------:R-:W-:Y:S01]  /*177d0*/  IADD3 R8, P5, R6, UR9, RZ ;  /* 0x0000000906087c10 */ /* 0x000fe2000ffbe0ff */
[----:B------:R-:W-:Y:S01]  /*177e0*/  FMUL R147, R147, UR18 ;  /* 0x0000001293937c20 */ /* 0x000fe20008400000 */
[----:B-1----:R-:W-:Y:S01]  /*177f0*/  FMUL R11, R148, UR18 ;  /* 0x00000012940b7c20 */ /* 0x002fe20008400000 */
[----:B------:R-:W-:-:S02]  /*17800*/  VIADD R3, R3, UR8 ;  /* 0x0000000803037c36 */ /* 0x000fc40008000000 */
[----:B------:R-:W-:Y:S01]  /*17810*/  FMUL R149, R149, UR18 ;  /* 0x0000001295957c20 */ /* 0x000fe20008400000 */
[----:B------:R-:W-:Y:S01]  /*17820*/  IADD3.X R9, R7, UR27, RZ, P5, !PT ;  /* 0x0000001b07097c10 */ /* 0x000fe2000affe4ff */
[----:B------:R-:W-:Y:S01]  /*17830*/  FMUL R15, R150, UR18 ;  /* 0x00000012960f7c20 */ /* 0x000fe20008400000 */
[----:B------:R-:W-:Y:S01]  /*17840*/  FMUL R151, R151, UR18 ;  /* 0x0000001297977c20 */ /* 0x000fe20008400000 */
[----:B------:R2:W-:Y:S04]  /*17850*/  @P3 STG.E desc[UR16][R6.64+0x220], R147 ;  /* 0x0002209306003986 */ /* 0x0005e8000c101910 */
[----:B------:R2:W-:Y:S04]  /*17860*/  @P1 STG.E desc[UR16][R2.64+0x200], R11 ;  /* 0x0002000b02001986 */ /* 0x0005e8000c101910 */
[----:B------:R2:W-:Y:S04]  /*17870*/  @P4 STG.E desc[UR16][R8.64+0x200], R149 ;  /* 0x0002009508004986 */ /* 0x0005e8000c101910 */
[----:B------:R2:W-:Y:S04]  /*17880*/  @P6 STG.E desc[UR16][R2.64+0x220], R15 ;  /* 0x0002200f02006986 */ /* 0x0005e8000c101910 */
[----:B------:R2:W-:Y:S02]  /*17890*/  @P2 STG.E desc[UR16][R8.64+0x220], R151 ;  /* 0x0002209708002986 */ /* 0x0005e4000c101910 */
.L_x_409:
[----:B------:R-:W-:Y:S05]  /*178a0*/  BSYNC B0 ;  /* 0x0000000000007941 */ /* 0x000fea0003800000 */
.L_x_25:
[----:B0-2---:R-:W2:Y:S04]  /*178b0*/  LDL.LU R3, [R1+0x204] ;  /* 0x0002040001037983 */ /* 0x005ea80000300800 */
[----:B------:R-:W2:Y:S01]  /*178c0*/  LDL.LU R2, [R1+0x208] ;  /* 0x0002080001027983 */ /* 0x000ea20000300800 */
[----:B------:R-:W-:Y:S01]  /*178d0*/  ULDC UR8, c[0x0][0xc] ;  /* 0x0000030000087ab9 */ /* 0x000fe20000000800 */
[----:B------:R-:W-:Y:S01]  /*178e0*/  ULDC UR9, c[0x0][0x10] ;  /* 0x0000040000097ab9 */ /* 0x000fe20000000800 */
[----:B------:R-:W2:Y:S01]  /*178f0*/  LDC R5, c[0x0][0x14] ;  /* 0x00000500ff057b82 */ /* 0x000ea20000000800 */
[----:B------:R-:W-:Y:S01]  /*17900*/  UIMAD.WIDE.U32 UR8, UR8, UR9, URZ ;  /* 0x00000009080872a5 */ /* 0x000fe2000f8e003f */
[----:B------:R-:W-:Y:S01]  /*17910*/  PRMT R0, RZ, 0x7610, R0 ;  /* 0x00007610ff007816 */ /* 0x000fe20000000000 */
[----:B------:R-:W-:-:S04]  /*17920*/  UMOV UR10, 0xffffffff ;  /* 0xffffffff000a7882 */ /* 0x000fc80000000000 */
[----:B--2---:R-:W-:-:S04]  /*17930*/  IMAD.WIDE.U32 R2, R5, UR8, R2 ;  /* 0x0000000805027c25 */ /* 0x004fc8000f8e0002 */
[----:B------:R-:W-:Y:S01]  /*17940*/  IMAD R5, R5, UR9, RZ ;  /* 0x0000000905057c24 */ /* 0x000fe2000f8e02ff */
[----:B------:R-:W-:Y:S01]  /*17950*/  MOV R6, R2 ;  /* 0x0000000200067202 */ /* 0x000fe20000000f00 */
[----:B------:R-:W-:Y:S02]  /*17960*/  ULDC.64 UR8, c[0x0][0x750] ;  /* 0x0001d40000087ab9 */ /* 0x000fe40000000a00 */
[----:B------:R-:W-:Y:S01]  /*17970*/  IMAD.IADD R4, R3, 0x1, R5 ;  /* 0x0000000103047824 */ /* 0x000fe200078e0205 */
[----:B------:R-:W-:Y:S01]  /*17980*/  ISETP.GE.U32.AND P1, PT, R2, UR8, PT ;  /* 0x0000000802007c0c */ /* 0x000fe2000bf26070 */
[----:B------:R-:W-:-:S03]  /*17990*/  UMOV UR8, 0xffffffff ;  /* 0xffffffff00087882 */ /* 0x000fc60000000000 */
[----:B------:R0:W-:Y:S01]  /*179a0*/  STL [R1+0x204], R4 ;  /* 0x0002040401007387 */ /* 0x0001e20000100800 */
[----:B------:R-:W-:Y:S01]  /*179b0*/  ISETP.GE.U32.AND.EX P1, PT, R4, UR9, PT, P1 ;  /* 0x0000000904007c0c */ /* 0x000fe2000bf26110 */
[----:B------:R-:W-:Y:S02]  /*179c0*/  UMOV UR9, 0xffffffff ;  /* 0xffffffff00097882 */ /* 0x000fe40000000000 */
[----:B------:R0:W-:Y:S10]  /*179d0*/  STL [R1+0x208], R6 ;  /* 0x0002080601007387 */ /* 0x0001f40000100800 */
[----:B0-----:R-:W-:Y:S05]  /*179e0*/  @P1 BRA `(.L_x_410) ;  /* 0x0000000400881947 */ /* 0x001fea0003800000 */
[----:B------:R-:W0:Y:S01]  /*179f0*/  S2UR UR10, SR_CTAID.X ;  /* 0x00000000000a79c3 */ /* 0x000e220000002500 */
[----:B------:R-:W-:Y:S01]  /*17a00*/  ULDC.64 UR22, c[0x0][0x728] ;  /* 0x0001ca0000167ab9 */ /* 0x000fe20000000a00 */
[----:B------:R-:W-:Y:S01]  /*17a10*/  ULDC UR8, c[0x0][0x150] ;  /* 0x0000540000087ab9 */ /* 0x000fe20000000800 */
[----:B------:R-:W-:Y:S01]  /*17a20*/  ISETP.NE.U32.AND P1, PT, RZ, UR22, PT ;  /* 0x00000016ff007c0c */ /* 0x000fe2000bf25070 */
[----:B------:R-:W-:Y:S01]  /*17a30*/  ULDC UR24, c[0x0][0x730] ;  /* 0x0001cc0000187ab9 */ /* 0x000fe20000000800 */
[----:B------:R-:W-:Y:S01]  /*17a40*/  R2UR UR25, R6 ;  /* 0x00000000061972ca */ /* 0x000fe200000e0000 */
[----:B------:R-:W-:Y:S01]  /*17a50*/  ULDC UR27, c[0x0][0x154] ;  /* 0x00005500001b7ab9 */ /* 0x000fe20000000800 */
[----:B------:R-:W-:Y:S01]  /*17a60*/  ISETP.NE.AND.EX P1, PT, RZ, UR23, PT, P1 ;  /* 0x00000017ff007c0c */ /* 0x000fe2000bf25310 */
[----:B------:R-:W2:Y:S01]  /*17a70*/  S2UR UR29, SR_CTAID.Y ;  /* 0x00000000001d79c3 */ /* 0x000ea20000002600 */
[----:B------:R-:W-:Y:S02]  /*17a80*/  R2UR UR26, R4 ;  /* 0x00000000041a72ca */ /* 0x000fe400000e0000 */
[----:B------:R-:W-:-:S02]  /*17a90*/  R2UR UR14, R6 ;  /* 0x00000000060e72ca */ /* 0x000fc400000e0000 */
[----:B------:R-:W-:Y:S02]  /*17aa0*/  R2UR UR15, R4 ;  /* 0x00000000040f72ca */ /* 0x000fe400000e0000 */
[----:B0-----:R-:W-:-:S05]  /*17ab0*/  I2FP.F32.U32 R0, UR10 ;  /* 0x0000000a00007c45 */ /* 0x001fca0008201000 */
[----:B------:R-:W-:-:S04]  /*17ac0*/  FMUL R0, R0, UR8 ;  /* 0x0000000800007c20 */ /* 0x000fc80008400000 */
[----:B------:R0:W0:Y:S01]  /*17ad0*/  F2I.U32.TRUNC.NTZ R2, R0 ;  /* 0x0000000000027305 */ /* 0x000022000020f000 */
[----:B--2---:R-:W-:Y:S05]  /*17ae0*/  @!P1 BRA `(.L_x_411) ;  /* 0x0000000000309947 */ /* 0x004fea0003800000 */
        /* <DEDUP_REMOVED lines=12> */
.L_x_411:
[----:B------:R-:W-:Y:S01]  /*17bb0*/  USHF.R.U64 UR11, UR14, UR24, UR15 ;  /* 0x000000180e0b7299 */ /* 0x000fe2000800120f */
[----:B0-----:R-:W-:Y:S01]  /*17bc0*/  I2FP.F32.U32 R0, UR29 ;  /* 0x0000001d00007c45 */ /* 0x001fe20008201000 */
[----:B------:R-:W-:Y:S02]  /*17bd0*/  USHF.R.U32.HI UR8, URZ, UR24, UR15 ;  /* 0x000000183f087299 */ /* 0x000fe4000801160f */
[----:B------:R-:W-:Y:S02]  /*17be0*/  UIADD3 UR13, UP0, URZ, -UR11, URZ ;  /* 0x8000000b3f0d7290 */ /* 0x000fe4000ff1e03f */
[----:B------:R-:W-:Y:S01]  /*17bf0*/  FMUL R0, R0, UR27 ;  /* 0x0000001b00007c20 */ /* 0x000fe20008400000 */
[----:B------:R-:W-:Y:S01]  /*17c00*/  ULDC.64 UR22, c[0x0][0x720] ;  /* 0x0001c80000167ab9 */ /* 0x000fe20000000a00 */
[----:B------:R-:W-:Y:S01]  /*17c10*/  UIADD3.X UR8, URZ, ~UR8, URZ, UP0, !UPT ;  /* 0x800000083f087290 */ /* 0x000fe200087fe43f */
[----:B------:R-:W-:Y:S01]  /*17c20*/  UMOV UR14, UR25 ;  /* 0x00000019000e7c82 */ /* 0x000fe20008000000 */
[----:B------:R-:W-:-:S02]  /*17c30*/  UMOV UR15, UR26 ;  /* 0x0000001a000f7c82 */ /* 0x000fc40008000000 */
[----:B------:R-:W-:Y:S01]  /*17c40*/  UIMAD UR8, UR8, UR22, URZ ;  /* 0x00000016080872a4 */ /* 0x000fe2000f8e023f */
[----:B------:R-:W0:Y:S01]  /*17c50*/  F2I.U32.TRUNC.NTZ R0, R0 ;  /* 0x0000000000007305 */ /* 0x000e22000020f000 */
[----:B------:R-:W-:Y:S01]  /*17c60*/  UIMAD.WIDE.U32 UR14, UR13, UR22, UR14 ;  /* 0x000000160d0e72a5 */ /* 0x000fe2000f8e000e */
[----:B------:R-:W-:Y:S01]  /*17c70*/  R2UR UR22, R2 ;  /* 0x00000000021672ca */ /* 0x000fe200000e0000 */
[----:B------:R-:W-:Y:S01]  /*17c80*/  UIMAD UR13, UR13, UR23, UR8 ;  /* 0x000000170d0d72a4 */ /* 0x000fe2000f8e0208 */
[----:B------:R-:W-:Y:S01]  /*17c90*/  ULDC UR21, c[0x0][0x718] ;  /* 0x0001c60000157ab9 */ /* 0x000fe20000000800 */
[----:B------:R-:W-:Y:S02]  /*17ca0*/  ULDC UR31, c[0x0][0x758] ;  /* 0x0001d600001f7ab9 */ /* 0x000fe40000000800 */
[----:B------:R-:W-:Y:S01]  /*17cb0*/  UIADD3 UR15, UR15, UR13, URZ ;  /* 0x0000000d0f0f7290 */ /* 0x000fe2000fffe03f */
[----:B------:R-:W-:Y:S01]  /*17cc0*/  UMOV UR26, 0xffffffff ;  /* 0xffffffff001a7882 */ /* 0x000fe20000000000 */
[----:B------:R-:W-:Y:S01]  /*17cd0*/  ULDC.64 UR8, c[0x0][0x740] ;  /* 0x0001d00000087ab9 */ /* 0x000fe20000000a00 */
[----:B------:R-:W-:Y:S01]  /*17ce0*/  USHF.L.U32 UR26, UR26, UR31, URZ ;  /* 0x0000001f1a1a7299 */ /* 0x000fe2000800063f */
[----:B------:R-:W-:Y:S01]  /*17cf0*/  ISETP.NE.U32.AND P1, PT, RZ, UR8, PT ;  /* 0x00000008ff007c0c */ /* 0x000fe2000bf25070 */
[----:B------:R-:W-:-:S02]  /*17d00*/  USHF.R.U64 UR27, UR14, UR21, UR15 ;  /* 0x000000150e1b7299 */ /* 0x000fc4000800120f */
[----:B------:R-:W-:Y:S01]  /*17d10*/  USHF.R.U32.HI UR14, URZ, UR21, UR15 ;  /* 0x000000153f0e7299 */ /* 0x000fe2000801160f */
[----:B0-----:R-:W-:Y:S01]  /*17d20*/  R2UR UR24, R0 ;  /* 0x00000000001872ca */ /* 0x001fe200000e0000 */
[----:B------:R-:W-:Y:S01]  /*17d30*/  ULDC UR25, c[0x0][0x708] ;  /* 0x0001c20000197ab9 */ /* 0x000fe20000000800 */
[----:B------:R-:W-:Y:S01]  /*17d40*/  ULOP3.LUT UR32, URZ, UR26, URZ, 0x33, !UPT ;  /* 0x0000001a3f207292 */ /* 0x000fe2000f8e333f */
[----:B------:R-:W-:Y:S01]  /*17d50*/  ISETP.NE.AND.EX P1, PT, RZ, UR9, PT, P1 ;  /* 0x00000009ff007c0c */ /* 0x000fe2000bf25310 */
[----:B------:R-:W-:Y:S02]  /*17d60*/  USHF.R.U64 UR26, UR27, UR25, UR14 ;  /* 0x000000191b1a7299 */ /* 0x000fe4000800120e */
[----:B------:R-:W-:Y:S01]  /*17d70*/  USHF.R.U32.HI UR14, URZ, UR25, UR14 ;  /* 0x000000193f0e7299 */ /* 0x000fe2000801160e */
[----:B------:R-:W-:Y:S01]  /*17d80*/  UMOV UR28, 0x1 ;  /* 0x00000001001c7882 */ /* 0x000fe20000000000 */
[----:B------:R-:W-:Y:S02]  /*17d90*/  UIADD3 UR22, -UR22, URZ, URZ ;  /* 0x0000003f16167290 */ /* 0x000fe4000fffe13f */
[----:B------:R-:W-:-:S02]  /*17da0*/  USHF.L.U32 UR35, UR28, UR31, URZ ;  /* 0x0000001f1c237299 */ /* 0x000fc4000800063f */
[----:B------:R-:W-:Y:S01]  /*17db0*/  USHF.R.U64 UR28, UR26, UR31, UR14 ;  /* 0x0000001f1a1c7299 */ /* 0x000fe2000800120e */
[----:B------:R-:W-:Y:S01]  /*17dc0*/  ULDC UR23, c[0x0][0x144] ;  /* 0x0000510000177ab9 */ /* 0x000fe20000000800 */
[----:B------:R-:W-:Y:S01]  /*17dd0*/  ULDC UR12, c[0x0][0x700] ;  /* 0x0001c000000c7ab9 */ /* 0x000fe20000000800 */
[----:B------:R-:W-:Y:S02]  /*17de0*/  USHF.R.U32.HI UR14, URZ, UR31, UR14 ;  /* 0x0000001f3f0e7299 */ /* 0x000fe4000801160e */
[----:B------:R-:W-:Y:S02]  /*17df0*/  UIMAD UR31, UR23, UR22, UR10 ;  /* 0x00000016171f72a4 */ /* 0x000fe4000f8e020a */
[----:B------:R-:W-:Y:S02]  /*17e00*/  UIADD3 UR13, UR12, -0x1, URZ ;  /* 0xffffffff0c0d7890 */ /* 0x000fe4000fffe03f */
[----:B------:R-:W-:Y:S01]  /*17e10*/  UIADD3 UR30, -UR24, URZ, URZ ;  /* 0x0000003f181e7290 */ /* 0x000fe2000fffe13f */
[----:B------:R-:W-:Y:S01]  /*17e20*/  ULDC UR36, c[0x0][0x148] ;  /* 0x0000520000247ab9 */ /* 0x000fe20000000800 */
[----:B------:R-:W-:Y:S01]  /*17e30*/  ULDC UR33, c[0x0][0x748] ;  /* 0x0001d20000217ab9 */ /* 0x000fe20000000800 */
[----:B------:R-:W-:Y:S01]  /*17e40*/  ULDC UR34, c[0x0][0x738] ;  /* 0x0001ce0000227ab9 */ /* 0x000fe20000000800 */
        /* <DEDUP_REMOVED lines=14> */
.L_x_412:
[----:B------:R-:W-:Y:S01]  /*17f30*/  USHF.R.U64 UR8, UR10, UR33, UR14 ;  /* 0x000000210a087299 */ /* 0x000fe2000800120e */
[----:B------:R-:W-:Y:S01]  /*17f40*/  IMAD.MOV.U32 R0, RZ, RZ, 0x1 ;  /* 0x00000001ff007424 */ /* 0x000fe200078e00ff */
[----:B------:R-:W-:Y:S02]  /*17f50*/  ULOP3.LUT UR10, UR26, UR32, URZ, 0xc0, !UPT ;  /* 0x000000201a0a7292 */ /* 0x000fe4000f8ec03f */
[----:B------:R-:W-:Y:S02]  /*17f60*/  UIADD3 UR9, -UR8, URZ, URZ ;  /* 0x0000003f08097290 */ /* 0x000fe4000fffe13f */
[----:B------:R-:W-:Y:S02]  /*17f70*/  UIMAD UR10, UR35, UR8, UR10 ;  /* 0x00000008230a72a4 */ /* 0x000fe4000f8e020a */
[----:B------:R-:W-:Y:S02]  /*17f80*/  ULOP3.LUT UR13, UR27, UR13, URZ, 0xc0, !UPT ;  /* 0x0000000d1b0d7292 */ /* 0x000fe4000f8ec03f */
[----:B------:R-:W-:-:S02]  /*17f90*/  UIMAD UR8, UR9, UR34, UR28 ;  /* 0x00000022090872a4 */ /* 0x000fc4000f8e021c */
[----:B------:R-:W-:Y:S01]  /*17fa0*/  @UP2 UIMAD UR31, UR36, UR30, UR29 ;  /* 0x0000001e241f22a4 */ /* 0x000fe2000f8e021d */
[----:B------:R-:W-:Y:S01]  /*17fb0*/  ULDC UR9, c[0x0][0x710] ;  /* 0x0001c40000097ab9 */ /* 0x000fe20000000800 */
[----:B------:R-:W-:Y:S02]  /*17fc0*/  UIMAD UR8, UR8, UR12, UR13 ;  /* 0x0000000c080872a4 */ /* 0x000fe4000f8e020d */
[----:B------:R-:W-:-:S04]  /*17fd0*/  UIMAD UR10, UR10, UR9, UR31 ;  /* 0x000000090a0a72a4 */ /* 0x000fc8000f8e021f */
[----:B------:R-:W-:Y:S02]  /*17fe0*/  USEL UR9, UR8, UR10, !UP2 ;  /* 0x0000000a08097287 */ /* 0x000fe4000d000000 */
[----:B------:R-:W-:-:S03]  /*17ff0*/  USEL UR10, UR10, UR8, !UP2 ;  /* 0x000000080a0a7287 */ /* 0x000fc6000d000000 */
[----:B------:R-:W-:-:S09]  /*18000*/  UMOV UR8, UR11 ;  /* 0x0000000b00087c82 */ /* 0x000fd20008000000 */
.L_x_410:
[----:B------:R-:W-:-:S13]  /*18010*/  LOP3.LUT P1, RZ, R0, 0xff, RZ, 0xc0, !PT ;  /* 0x000000ff00ff7812 */ /* 0x000fda000782c0ff */
[----:B------:R-:W-:Y:S05]  /*18020*/  @P1 BRA `(.L_x_413) ;  /* 0xfffffe9000c41947 */ /* 0x000fea000383ffff */
[----:B------:R-:W-:Y:S05]  /*18030*/  EXIT ;  /* 0x000000000000794d */ /* 0x000fea0003800000 */
.L_x_7:
[----:B------:R-:W2:Y:S01]  /*18040*/  LDL R5, [R1+0x208] ;  /* 0x0002080001057983 */ /* 0x000ea20000100800 */
[----:B------:R-:W-:-:S03]  /*18050*/  ULDC.64 UR4, c[0x0][0x750] ;  /* 0x0001d40000047ab9 */ /* 0x000fc60000000a00 */
[----:B------:R-:W3:Y:S01]  /*18060*/  LDL R4, [R1+0x204] ;  /* 0x0002040001047983 */ /* 0x000ee20000100800 */
[----:B------:R-:W-:Y:S01]  /*18070*/  PRMT R0, RZ, 0x7610, R0 ;  /* 0x00007610ff007816 */ /* 0x000fe20000000000 */
[----:B------:R-:W-:Y:S01]  /*18080*/  IMAD.MOV.U32 R2, RZ, RZ, -0x1 ;  /* 0xffffffffff027424 */ /* 0x000fe200078e00ff */
[----:B------:R-:W-:Y:S01]  /*18090*/  MOV R9, 0xffffffff ;  /* 0xffffffff00097802 */ /* 0x000fe20000000f00 */
[----:B------:R-:W-:Y:S01]  /*180a0*/  IMAD.MOV.U32 R3, RZ, RZ, -0x1 ;  /* 0xffffffffff037424 */ /* 0x000fe200078e00ff */
[----:B--2---:R-:W-:-:S04]  /*180b0*/  ISETP.GE.U32.AND P0, PT, R5, UR4, PT ;  /* 0x0000000405007c0c */ /* 0x004fc8000bf06070 */
[----:B---3--:R-:W-:-:S13]  /*180c0*/  ISETP.GE.U32.AND.EX P0, PT, R4, UR5, PT, P0 ;  /* 0x0000000504007c0c */ /* 0x008fda000bf06100 */
        /* <DEDUP_REMOVED lines=21> */
.L_x_415:
[----:B------:R-:W-:Y:S01]  /*18220*/  USHF.R.U64 UR4, UR16, UR20, UR17 ;  /* 0x0000001410047299 */ /* 0x000fe20008001211 */
[----:B------:R-:W-:Y:S01]  /*18230*/  R2UR UR15, R4 ;  /* 0x00000000040f72ca */ /* 0x000fe200000e0000 */
[----:B------:R-:W-:Y:S02]  /*18240*/  USHF.R.U32.HI UR5, URZ, UR20, UR17 ;  /* 0x000000143f057299 */ /* 0x000fe40008011611 */
[----:B------:R-:W-:Y:S01]  /*18250*/  UIADD3 UR9, UP0, URZ, -UR4, URZ ;  /* 0x800000043f097290 */ /* 0x000fe2000ff1e03f */
[----:B------:R-:W-:Y:S01]  /*18260*/  ULDC.64 UR16, c[0x0][0x720] ;  /* 0x0001c80000107ab9 */ /* 0x000fe20000000a00 */
[----:B------:R-:W-:Y:S02]  /*18270*/  UMOV UR14, UR21 ;  /* 0x00000015000e7c82 */ /* 0x000fe40008000000 */
[----:B------:R-:W-:Y:S02]  /*18280*/  UIADD3.X UR5, URZ, ~UR5, URZ, UP0, !UPT ;  /* 0x800000053f057290 */ /* 0x000fe400087fe43f */
[----:B------:R-:W-:-:S02]  /*18290*/  @UP2 UIMAD UR7, UR11, UR13, UR12 ;  /* 0x0000000d0b0722a4 */ /* 0x000fc4000f8e020c */
[----:B------:R-:W-:Y:S02]  /*182a0*/  UIMAD UR5, UR5, UR16, URZ ;  /* 0x00000010050572a4 */ /* 0x000fe4000f8e023f */
[----:B------:R-:W-:Y:S02]  /*182b0*/  UIMAD.WIDE.U32 UR14, UR9, UR16, UR14 ;  /* 0x00000010090e72a5 */ /* 0x000fe4000f8e000e */
[----:B------:R-:W-:Y:S01]  /*182c0*/  UIMAD UR5, UR9, UR17, UR5 ;  /* 0x00000011090572a4 */ /* 0x000fe2000f8e0205 */
[----:B------:R-:W-:Y:S02]  /*182d0*/  ULDC.64 UR10, c[0x0][0x740] ;  /* 0x0001d000000a7ab9 */ /* 0x000fe40000000a00 */
[----:B------:R-:W-:Y:S01]  /*182e0*/  ULDC UR9, c[0x0][0x718] ;  /* 0x0001c60000097ab9 */ /* 0x000fe20000000800 */
[----:B------:R-:W-:Y:S01]  /*182f0*/  UIADD3 UR5, UR15, UR5, URZ ;  /* 0x000000050f057290 */ /* 0x000fe2000fffe03f */
[----:B------:R-:W-:Y:S01]  /*18300*/  ISETP.NE.U32.AND P0, PT, RZ, UR10, PT ;  /* 0x0000000aff007c0c */ /* 0x000fe2000bf05070 */
[----:B------:R-:W-:Y:S01]  /*18310*/  ULDC UR16, c[0x0][0x708] ;  /* 0x0001c20000107ab9 */ /* 0x000fe20000000800 */
[----:B------:R-:W-:Y:S01]  /*18320*/  ULDC UR23, c[0x0][0x758] ;  /* 0x0001d60000177ab9 */ /* 0x000fe20000000800 */
[----:B------:R-:W-:Y:S01]  /*18330*/  USHF.R.U64 UR18, UR14, UR9, UR5 ;  /* 0x000000090e127299 */ /* 0x000fe20008001205 */
[----:B------:R-:W-:Y:S01]  /*18340*/  ISETP.NE.AND.EX P0, PT, RZ, UR11, PT, P0 ;  /* 0x0000000bff007c0c */ /* 0x000fe2000bf05300 */
[----:B------:R-:W-:Y:S01]  /*18350*/  USHF.R.U32.HI UR5, URZ, UR9, UR5 ;  /* 0x000000093f057299 */ /* 0x000fe20008011605 */
[----:B------:R-:W-:-:S02]  /*18360*/  ULDC UR21, c[0x0][0x700] ;  /* 0x0001c00000157ab9 */ /* 0x000fc40000000800 */
[----:B------:R-:W-:Y:S01]  /*18370*/  UMOV UR9, 0xffffffff ;  /* 0xffffffff00097882 */ /* 0x000fe20000000000 */
[----:B------:R-:W-:Y:S02]  /*18380*/  USHF.R.U64 UR19, UR18, UR16, UR5 ;  /* 0x0000001012137299 */ /* 0x000fe40008001205 */
[----:B------:R-:W-:Y:S02]  /*18390*/  USHF.R.U32.HI UR5, URZ, UR16, UR5 ;  /* 0x000000103f057299 */ /* 0x000fe40008011605 */
[----:B------:R-:W-:Y:S02]  /*183a0*/  USHF.L.U32 UR12, UR9, UR23, URZ ;  /* 0x00000017090c7299 */ /* 0x000fe4000800063f */
[----:B------:R-:W-:Y:S02]  /*183b0*/  USHF.R.U64 UR20, UR19, UR23, UR5 ;  /* 0x0000001713147299 */ /* 0x000fe40008001205 */
[----:B------:R-:W-:Y:S02]  /*183c0*/  USHF.R.U32.HI UR9, URZ, UR23, UR5 ;  /* 0x000000173f097299 */ /* 0x000fe40008011605 */
[----:B------:R-:W-:-:S02]  /*183d0*/  UIADD3 UR22, UR21, -0x1, URZ ;  /* 0xffffffff15167890 */ /* 0x000fc4000fffe03f */
        /* <DEDUP_REMOVED lines=18> */
.L_x_416:
[----:B------:R-:W-:Y:S01]  /*18500*/  USHF.R.U64 UR9, UR5, UR24, UR9 ;  /* 0x0000001805097299 */ /* 0x000fe20008001209 */
[----:B------:R-:W-:Y:S01]  /*18510*/  IMAD.MOV.U32 R0, RZ, RZ, 0x1 ;  /* 0x00000001ff007424 */ /* 0x000fe200078e00ff */
[----:B------:R-:W-:Y:S01]  /*18520*/  USHF.L.U32 UR26, UR26, UR23, URZ ;  /* 0x000000171a1a7299 */ /* 0x000fe2000800063f */
[----:B------:R-:W-:Y:S01]  /*18530*/  IMAD.U32 R9, RZ, RZ, UR4 ;  /* 0x00000004ff097e24 */ /* 0x000fe2000f8e00ff */
[----:B------:R-:W-:Y:S02]  /*18540*/  ULOP3.LUT UR5, UR19, UR27, URZ, 0xc0, !UPT ;  /* 0x0000001b13057292 */ /* 0x000fe4000f8ec03f */
[----:B------:R-:W-:Y:S02]  /*18550*/  UIADD3 UR10, -UR9, URZ, URZ ;  /* 0x0000003f090a7290 */ /* 0x000fe4000fffe13f */
[----:B------:R-:W-:Y:S02]  /*18560*/  UIMAD UR9, UR26, UR9, UR5 ;  /* 0x000000091a0972a4 */ /* 0x000fe4000f8e0205 */
[----:B------:R-:W-:-:S02]  /*18570*/  ULOP3.LUT UR18, UR18, UR22, URZ, 0xc0, !UPT ;  /* 0x0000001612127292 */ /* 0x000fc4000f8ec03f */
[----:B------:R-:W-:-:S03]  /*18580*/  UIMAD UR5, UR10, UR25, UR20 ;  /* 0x000000190a0572a4 */ /* 0x000fc6000f8e0214 */
[----:B------:R-:W-:Y:S01]  /*18590*/  ULDC UR10, c[0x0][0x710] ;  /* 0x0001c400000a7ab9 */ /* 0x000fe20000000800 */
[----:B------:R-:W-:Y:S02]  /*185a0*/  UIMAD UR5, UR5, UR21, UR18 ;  /* 0x00000015050572a4 */ /* 0x000fe4000f8e0212 */
[----:B------:R-:W-:-:S04]  /*185b0*/  UIMAD UR7, UR9, UR10, UR7 ;  /* 0x0000000a090772a4 */ /* 0x000fc8000f8e0207 */
[----:B------:R-:W-:Y:S02]  /*185c0*/  USEL UR9, UR5, UR7, !UP2 ;  /* 0x0000000705097287 */ /* 0x000fe4000d000000 */
[----:B------:R-:W-:-:S04]  /*185d0*/  USEL UR7, UR7, UR5, !UP2 ;  /* 0x0000000507077287 */ /* 0x000fc8000d000000 */
[----:B------:R-:W-:Y:S02]  /*185e0*/  IMAD.U32 R3, RZ, RZ, UR9 ;  /* 0x00000009ff037e24 */ /* 0x000fe4000f8e00ff */
[----:B------:R-:W-:-:S07]  /*185f0*/  MOV R2, UR7 ;  /* 0x0000000700027c02 */ /* 0x000fce0008000f00 */
.L_x_414:
[----:B------:R-:W-:-:S08]  /*18600*/  NOP ;  /* 0x0000000000007918 */ /* 0x000fd00000000000 */
[----:B0-----:R-:W0:-:S00]  /*18610*/  USETMAXREG.DEALLOC.CTAPOOL 0x18 ;  /* 0x00000018000079c8 */ /* 0x001e0000080e0500 */
[----:B------:R-:W-:-:S13]  /*18620*/  ISETP.NE.AND P0, PT, RZ, UR8, PT ;  /* 0x00000008ff007c0c */ /* 0x000fda000bf05270 */
[----:B------:R-:W-:Y:S05]  /*18630*/  @P0 EXIT ;  /* 0x000000000000094d */ /* 0x000fea0003800000 */
[----:B0-----:R-:W-:Y:S01]  /*18640*/  LOP3.LUT P0, RZ, R0, 0xff, RZ, 0xc0, !PT ;  /* 0x000000ff00ff7812 */ /* 0x001fe2000780c0ff */
[----:B------:R-:W-:Y:S02]  /*18650*/  IMAD.MOV.U32 R0, RZ, RZ, 0x1 ;  /* 0x00000001ff007424 */ /* 0x000fe400078e00ff */
[----:B------:R-:W-:-:S10]  /*18660*/  IMAD.MOV.U32 R6, RZ, RZ, RZ ;  /* 0x000000ffff067224 */ /* 0x000fd400078e00ff */
[----:B------:R-:W-:Y:S05]  /*18670*/  @!P0 BRA `(.L_x_417) ;  /* 0x0000000c00a48947 */ /* 0x000fea0003800000 */
[----:B------:R-:W0:Y:S01]  /*18680*/  S2UR UR21, SR_CgaCtaId ;  /* 0x00000000001579c3 */ /* 0x000e220000008800 */
[----:B------:R-:W-:Y:S01]  /*18690*/  ULDC UR4, c[0x0][0x28c] ;  /* 0x0000a30000047ab9 */ /* 0x000fe20000000800 */
[----:B------:R-:W-:Y:S01]  /*186a0*/  ULDC UR5, c[0x0][0x700] ;  /* 0x0001c00000057ab9 */ /* 0x000fe20000000800 */
[----:B------:R-:W-:Y:S01]  /*186b0*/  UIADD3 UR11, UR4, 0x3f, URZ ;  /* 0x0000003f040b7890 */ /* 0x000fe2000fffe03f */
[----:B------:R-:W-:Y:S01]  /*186c0*/  BSSY B0, `(.L_x_417) ;  /* 0x00000e4000007945 */ /* 0x000fe20003800000 */
[----:B------:R-:W-:Y:S01]  /*186d0*/  ULDC UR9, c[0x0][0x758] ;  /* 0x0001d60000097ab9 */ /* 0x000fe20000000800 */
[----:B------:R-:W-:Y:S01]  /*186e0*/  UMOV UR12, 0x1 ;  /* 0x00000001000c7882 */ /* 0x000fe20000000000 */
[----:B------:R-:W-:Y:S01]  /*186f0*/  UIADD3 UR4, UR5, -0x1, URZ ;  /* 0xffffffff05047890 */ /* 0x000fe2000fffe03f */
[----:B------:R-:W-:Y:S01]  /*18700*/  IMAD.MOV.U32 R8, RZ, RZ, 0x1 ;  /* 0x00000001ff087424 */ /* 0x000fe200078e00ff */
[----:B------:R-:W-:Y:S01]  /*18710*/  UMOV UR10, 0xffffffff ;  /* 0xffffffff000a7882 */ /* 0x000fe20000000000 */
[----:B------:R-:W-:Y:S01]  /*18720*/  USHF.L.U32 UR5, UR12, UR9, URZ ;  /* 0x000000090c057299 */ /* 0x000fe2000800063f */
[----:B------:R-:W-:Y:S01]  /*18730*/  MOV R0, 0x1 ;  /* 0x0000000100007802 */ /* 0x000fe20000000f00 */
[----:B------:R-:W-:Y:S01]  /*18740*/  USHF.R.S32.HI UR12, URZ, 0x1f, UR11 ;  /* 0x0000001f3f0c7899 */ /* 0x000fe2000801140b */
[----:B------:R-:W-:Y:S01]  /*18750*/  IMAD.MOV.U32 R6, RZ, RZ, RZ ;  /* 0x000000ffff067224 */ /* 0x000fe200078e00ff */
[----:B------:R-:W-:Y:S01]  /*18760*/  ULDC UR8, c[0x0][0xc] ;  /* 0x0000030000087ab9 */ /* 0x000fe20000000800 */
[----:B------:R-:W-:-:S02]  /*18770*/  USHF.L.U32 UR32, UR10, UR9, URZ ;  /* 0x000000090a207299 */ /* 0x000fc4000800063f */
[----:B------:R-:W-:Y:S01]  /*18780*/  ULEA.HI UR12, UR12, UR11, URZ, 0x6 ;  /* 0x0000000b0c0c7291 */ /* 0x000fe2000f8f303f */
[----:B------:R-:W-:Y:S01]  /*18790*/  ULDC UR9, c[0x0][0x10] ;  /* 0x0000040000097ab9 */ /* 0x000fe20000000800 */
[----:B------:R-:W-:Y:S01]  /*187a0*/  ULDC UR10, c[0x0][0x14] ;  /* 0x00000500000a7ab9 */ /* 0x000fe20000000800 */
[----:B------:R-:W-:Y:S02]  /*187b0*/  UIMAD.WIDE.U32 UR8, UR8, UR9, URZ ;  /* 0x00000009080872a5 */ /* 0x000fe4000f8e003f */
[----:B------:R-:W-:Y:S02]  /*187c0*/  USHF.R.S32.HI UR29, URZ, 0x6, UR12 ;  /* 0x000000063f1d7899 */ /* 0x000fe4000801140c */
[----:B0-----:R-:W-:Y:S02]  /*187d0*/  USHF.L.U32 UR7, UR21, 0x7, URZ ;  /* 0x0000000715077899 */ /* 0x001fe4000800063f */
[----:B------:R-:W-:Y:S02]  /*187e0*/  USHF.L.U32 UR13, UR21, 0xc, URZ ;  /* 0x0000000c150d7899 */ /* 0x000fe4000800063f */
[----:B------:R-:W-:-:S02]  /*187f0*/  USHF.L.U32 UR21, UR21, 0xa, URZ ;  /* 0x0000000a15157899 */ /* 0x000fc4000800063f */
[----:B------:R-:W-:Y:S02]  /*18800*/  UIMAD.WIDE.U32 UR34, UR8, UR10, URZ ;  /* 0x0000000a082272a5 */ /* 0x000fe4000f8e003f */
[----:B------:R-:W-:Y:S02]  /*18810*/  UIMAD UR33, UR9, UR10, URZ ;  /* 0x0000000a092172a4 */ /* 0x000fe4000f8e023f */
[----:B------:R-:W-:Y:S02]  /*18820*/  ULOP3.LUT UR36, UR6, 0x2, URZ, 0xfc, !UPT ;  /* 0x0000000206247892 */ /* 0x000fe4000f8efc3f */
[----:B------:R-:W-:Y:S02]  /*18830*/  ULOP3.LUT UR7, UR7, 0x80, URZ, 0xc0, !UPT ;  /* 0x0000008007077892 */ /* 0x000fe4000f8ec03f */
[----:B------:R-:W-:Y:S02]  /*18840*/  ULOP3.LUT UR13, UR13, 0x1000, URZ, 0xc0, !UPT ;  /* 0x000010000d0d7892 */ /* 0x000fe4000f8ec03f */
[----:B------:R-:W-:-:S02]  /*18850*/  ULOP3.LUT UR21, UR21, 0x400, URZ, 0xc0, !UPT ;  /* 0x0000040015157892 */ /* 0x000fc4000f8ec03f */
[----:B------:R-:W-:Y:S02]  /*18860*/  ULOP3.LUT UR32, URZ, UR32, URZ, 0x33, !UPT ;  /* 0x000000203f207292 */ /* 0x000fe4000f8e333f */
[----:B------:R-:W-:Y:S02]  /*18870*/  UIADD3 UR33, UR35, UR33, URZ ;  /* 0x0000002123217290 */ /* 0x000fe4000fffe03f */
[----:B------:R-:W-:Y:S01]  /*18880*/  UIADD3 UR42, UR29, 0x1, URZ ;  /* 0x000000011d2a7890 */ /* 0x000fe2000fffe03f */
[----:B------:R-:W-:-:S11]  /*18890*/  ULDC.64 UR38, c[0x0][0x198] ;  /* 0x0000660000267ab9 */ /* 0x000fd60000000a00 */
.L_x_428:
[----:B------:R-:W-:-:S03]  /*188a0*/  UMOV UR8, 0xffffffff ;  /* 0xffffffff00087882 */ /* 0x000fc60000000000 */
[----:B------:R-:W-:Y:S05]  /*188b0*/  BRA.DIV UR8, `(.L_x_418) ;  /* 0x0000000e08f07947 */ /* 0x000fea000b800000 */
[----:B------:R-:W-:-:S13]  /*188c0*/  ELECT P0, URZ, PT ;  /* 0x00000000003f782f */ /* 0x000fda0003800000 */
.L_x_439:
[----:B------:R-:W0:Y:S01]  /*188d0*/  LDC R4, c[0x0][0x28c] ;  /* 0x0000a300ff047b82 */ /* 0x000e220000000800 */
[----:B------:R-:W-:Y:S01]  /*188e0*/  BSSY B1, `(.L_x_419) ;  /* 0x0000049000017945 */ /* 0x000fe20003800000 */
[----:B0-----:R-:W-:-:S13]  /*188f0*/  ISETP.LT.OR P0, PT, R4, 0x1, !P0 ;  /* 0x000000010400780c */ /* 0x001fda0004701670 */
[----:B------:R-:W-:Y:S05]  /*18900*/  @P0 BRA `(.L_x_420) ;  /* 0x0000000400180947 */ /* 0x000fea0003800000 */
[----:B------:R-:W-:Y:S01]  /*18910*/  LEA R2, R2, UR7, 0x8 ;  /* 0x0000000702027c11 */ /* 0x000fe2000f8e40ff */
[----:B------:R-:W-:Y:S01]  /*18920*/  IMAD.SHL.U32 R3, R3, 0x100, RZ ;  /* 0x0000010003037824 */ /* 0x000fe200078e00ff */
[----:B------:R-:W-:Y:S01]  /*18930*/  MOV R12, RZ ;  /* 0x000000ff000c7202 */ /* 0x000fe20000000f00 */
[----:B------:R-:W-:Y:S01]  /*18940*/  IMAD.MOV.U32 R11, RZ, RZ, RZ ;  /* 0x000000ffff0b7224 */ /* 0x000fe200078e00ff */
[----:B------:R-:W-:Y:S01]  /*18950*/  MOV R14, RZ ;  /* 0x000000ff000e7202 */ /* 0x000fe20000000f00 */
[----:B------:R-:W-:Y:S02]  /*18960*/  IMAD.U32 R13, RZ, RZ, UR42 ;  /* 0x0000002aff0d7e24 */ /* 0x000fe4000f8e00ff */
[----:B------:R-:W-:Y:S02]  /*18970*/  IMAD.MOV.U32 R4, RZ, RZ, R0 ;  /* 0x000000ffff047224 */ /* 0x000fe400078e0000 */
[----:B------:R-:W-:-:S07]  /*18980*/  IMAD.MOV.U32 R5, RZ, RZ, R6 ;  /* 0x000000ffff057224 */ /* 0x000fce00078e0006 */
.L_x_423:
[----:B------:R-:W0:Y:S01]  /*18990*/  S2R R10, SR_CgaCtaId ;  /* 0x00000000000a7919 */ /* 0x000e220000008800 */
[----:B------:R-:W-:Y:S01]  /*189a0*/  MOV R7, 0x400 ;  /* 0x0000040000077802 */ /* 0x000fe20000000f00 */
[----:B------:R-:W1:Y:S03]  /*189b0*/  S2R R15, SR_TID.X ;  /* 0x00000000000f7919 */ /* 0x000e660000002100 */
[----:B0-----:R-:W-:Y:S02]  /*189c0*/  LEA R16, R10, R7, 0x18 ;  /* 0x000000070a107211 */ /* 0x001fe400078ec0ff */
[----:B------:R-:W-:Y:S02]  /*189d0*/  SHF.L.U32 R10, R4, 0x1f, RZ ;  /* 0x0000001f040a7819 */ /* 0x000fe400000006ff */
[----:B-1----:R-:W-:Y:S01]  /*189e0*/  LOP3.LUT P1, RZ, R15, 0x7f, RZ, 0xc0, !PT ;  /* 0x0000007f0fff7812 */ /* 0x002fe2000782c0ff */
[----:B------:R-:W-:-:S04]  /*189f0*/  IMAD R7, R5, 0x8, R16 ;  /* 0x0000000805077824 */ /* 0x000fc800078e0210 */
[----:B------:R-:W0:Y:S02]  /*18a00*/  SYNCS.PHASECHK.TRANS64.TRYWAIT P0, [R7+URZ+0x20], R10 ;  /* 0x0000200a070075a7 */ /* 0x000e24000800017f */
[----:B0-----:R-:W-:Y:S06]  /*18a10*/  @!P0 BRA `(.L_x_421) ;  /* 0x0000000c00b88947 */ /* 0x001fec0003800000 */
.L_x_440:
[----:B0-----:R-:W0:Y:S01]  /*18a20*/  @!P1 LDC R10, c[0x0][0x640] ;  /* 0x00019000ff0a9b82 */ /* 0x001e220000000800 */
[----:B------:R-:W-:-:S04]  /*18a30*/  UPRMT UR8, UR36, 0x9910, URZ ;  /* 0x0000991024087896 */ /* 0x000fc8000800003f */
[----:B------:R-:W-:-:S06]  /*18a40*/  UISETP.NE.AND UP0, UPT, UR8, 0x2, UPT ;  /* 0x000000020800788c */ /* 0x000fcc000bf05270 */
[----:B------:R-:W-:Y:S01]  /*18a50*/  PLOP3.LUT P0, PT, PT, PT, UP0, 0x80, 0x0 ;  /* 0x000000000000781c */ /* 0x000fe20003f0f008 */
[----:B0-----:R0:W-:-:S12]  /*18a60*/  @!P1 SYNCS.ARRIVE.TRANS64 RZ, [R7+URZ], R10 ;  /* 0x0000000a07ff99a7 */ /* 0x0011d8000800003f */
[----:B------:R-:W-:Y:S05]  /*18a70*/  @P0 BRA `(.L_x_422) ;  /* 0x0000000000040947 */ /* 0x000fea0003800000 */
[----:B------:R-:W-:Y:S01]  /*18a80*/  BPT.TRAP 0x1 ;  /* 0x000000040000795c */ /* 0x000fe20000300000 */
.L_x_422:
[----:B0-----:R-:W-:Y:S01]  /*18a90*/  LEA R10, R5, UR13, 0xd ;  /* 0x0000000d050a7c11 */ /* 0x001fe2000f8e68ff */
[----:B------:R-:W-:Y:S01]  /*18aa0*/  VIADD R13, R13, 0xffffffff ;  /* 0xffffffff0d0d7836 */ /* 0x000fe20000000000 */
[----:B------:R-:W-:Y:S01]  /*18ab0*/  R2UR UR9, R16 ;  /* 0x00000000100972ca */ /* 0x000fe200000e0000 */
[----:B------:R-:W-:Y:S01]  /*18ac0*/  UIADD3 UR22, UP0, UR38, 0xf0, URZ ;  /* 0x000000f026167890 */ /* 0x000fe2000ff1e03f */
[----:B------:R-:W-:Y:S01]  /*18ad0*/  R2UR UR16, R5 ;  /* 0x00000000051072ca */ /* 0x000fe200000e0000 */
[--C-:B------:R-:W-:Y:S01]  /*18ae0*/  IMAD R10, R10, 0x2, R16.reuse ;  /* 0x000000020a0a7824 */ /* 0x100fe200078e0210 */
[----:B------:R-:W-:Y:S01]  /*18af0*/  R2UR UR25, R7 ;  /* 0x00000000071972ca */ /* 0x000fe200000e0000 */
[----:B------:R-:W-:Y:S01]  /*18b00*/  IMAD R16, R5, 0x8000, R16 ;  /* 0x0000800005107824 */ /* 0x000fe200078e0210 */
[----:B------:R-:W-:Y:S01]  /*18b10*/  R2UR UR28, R9 ;  /* 0x00000000091c72ca */ /* 0x000fe200000e0000 */
[----:B------:R-:W-:Y:S01]  /*18b20*/  UIADD3 UR30, UP1, UR38, 0x1f0, URZ ;  /* 0x000001f0261e7890 */ /* 0x000fe2000ff3e03f */
[----:B------:R-:W-:Y:S01]  /*18b30*/  R2UR UR24, R10 ;  /* 0x000000000a1872ca */ /* 0x000fe200000e0000 */
[----:B------:R-:W-:Y:S01]  /*18b40*/  UIADD3 UR40, UP2, UR38, 0x2f0, URZ ;  /* 0x000002f026287890 */ /* 0x000fe2000ff5e03f */
[----:B------:R-:W-:Y:S01]  /*18b50*/  R2UR UR8, R16 ;  /* 0x00000000100872ca */ /* 0x000fe200000e0000 */
[----:B------:R-:W-:Y:S01]  /*18b60*/  UIADD3.X UR23, URZ, UR39, URZ, UP0, !UPT ;  /* 0x000000273f177290 */ /* 0x000fe200087fe43f */
[----:B------:R-:W-:Y:S01]  /*18b70*/  R2UR UR27, R2 ;  /* 0x00000000021b72ca */ /* 0x000fe200000e0000 */
[----:B------:R-:W-:Y:S01]  /*18b80*/  UIADD3.X UR31, URZ, UR39, URZ, UP1, !UPT ;  /* 0x000000273f1f7290 */ /* 0x000fe20008ffe43f */
[----:B------:R-:W-:Y:S01]  /*18b90*/  R2UR UR26, R12 ;  /* 0x000000000c1a72ca */ /* 0x000fe200000e0000 */
[----:B------:R-:W-:Y:S01]  /*18ba0*/  ULEA UR16, UR16, UR21, 0xb ;  /* 0x0000001510107291 */ /* 0x000fe2000f8e583f */
[C---:B------:R-:W-:Y:S01]  /*18bb0*/  R2UR UR19, R14.reuse ;  /* 0x000000000e1372ca */ /* 0x040fe200000e0000 */
[----:B------:R-:W-:Y:S01]  /*18bc0*/  UIADD3.X UR41, URZ, UR39, URZ, UP2, !UPT ;  /* 0x000000273f297290 */ /* 0x000fe200097fe43f */
[----:B------:R-:W-:Y:S01]  /*18bd0*/  R2UR UR10, R11 ;  /* 0x000000000b0a72ca */ /* 0x000fe200000e0000 */
[----:B------:R-:W-:Y:S01]  /*18be0*/  UIADD3 UR16, UR9, 0x30100, UR16 ;  /* 0x0003010009107890 */ /* 0x000fe2000fffe010 */
[----:B------:R-:W-:Y:S01]  /*18bf0*/  R2UR UR11, R3 ;  /* 0x00000000030b72ca */ /* 0x000fe200000e0000 */
[----:B------:R-:W-:Y:S01]  /*18c00*/  UIADD3 UR24, UR24, 0x100, URZ ;  /* 0x0000010018187890 */ /* 0x000fe2000fffe03f */
[----:B------:R-:W-:Y:S01]  /*18c10*/  ISETP.GT.AND P1, PT, R13, 0x1, PT ;  /* 0x000000010d00780c */ /* 0x000fe20003f24270 */
[----:B------:R-:W-:Y:S01]  /*18c20*/  UIADD3 UR8, UR8, 0x10100, URZ ;  /* 0x0001010008087890 */ /* 0x000fe2000fffe03f */
[----:B------:R-:W-:Y:S01]  /*18c30*/  IADD3 R5, R5, 0x1, RZ ;  /* 0x0000000105057810 */ /* 0x000fe20007ffe0ff */
[----:B------:R-:W-:Y:S01]  /*18c40*/  UMOV UR37, 0x30000 ;  /* 0x0003000000257882 */ /* 0x000fe20000000000 */
[----:B------:R-:W-:Y:S01]  /*18c50*/  UMOV UR14, 0x0 ;  /* 0x00000000000e7882 */ /* 0x000fe20000000000 */
[----:B------:R-:W-:Y:S01]  /*18c60*/  UMOV UR15, 0x10000000 ;  /* 0x10000000000f7882 */ /* 0x000fe20000000000 */
[----:B------:R-:W-:Y:S01]  /*18c70*/  ISETP.NE.AND P0, PT, R5, 0x4, PT ;  /* 0x000000040500780c */ /* 0x000fe20003f05270 */
[----:B------:R-:W-:Y:S01]  /*18c80*/  UMOV UR17, UR25 ;  /* 0x0000001900117c82 */ /* 0x000fe20008000000 */
[----:B------:R-:W-:Y:S01]  /*18c90*/  UMOV UR20, UR28 ;  /* 0x0000001c00147c82 */ /* 0x000fe20008000000 */
[----:B------:R-:W-:Y:S01]  /*18ca0*/  UMOV UR18, UR27 ;  /* 0x0000001b00127c82 */ /* 0x000fe20008000000 */
[----:B------:R0:W-:Y:S01]  /*18cb0*/  UTMALDG.3D.MULTICAST [UR24], [UR22], UR37, desc[UR14] ;  /* 0x00000e18160073b4 */ /* 0x0001e20008011825 */
[----:B------:R-:W-:Y:S01]  /*18cc0*/  UMOV UR9, UR25 ;  /* 0x0000001900097c82 */ /* 0x000fe20008000000 */
[----:B------:R-:W-:Y:S01]  /*18cd0*/  UMOV UR12, UR28 ;  /* 0x0000001c000c7c82 */ /* 0x000fe20008000000 */
[----:B------:R-:W-:Y:S01]  /*18ce0*/  SEL R7, RZ, 0x1, P0 ;  /* 0x00000001ff077807 */ /* 0x000fe20000000000 */
[----:B------:R-:W-:Y:S01]  /*18cf0*/  VIADD R14, R14, 0x1 ;  /* 0x000000010e0e7836 */ /* 0x000fe20000000000 */
[----:B------:R-:W-:Y:S01]  /*18d00*/  IADD3 R11, R11, 0x40, RZ ;  /* 0x000000400b0b7810 */ /* 0x000fe20007ffe0ff */
[----:B------:R-:W-:Y:S01]  /*18d10*/  VIADD R12, R12, 0x20 ;  /* 0x000000200c0c7836 */ /* 0x000fe20000000000 */
[----:B------:R-:W-:Y:S01]  /*18d20*/  LOP3.LUT R4, R4, R7, RZ, 0x3c, !PT ;  /* 0x0000000704047212 */ /* 0x000fe200078e3cff */
[----:B------:R0:W-:Y:S01]  /*18d30*/  UTMALDG.3D.MULTICAST [UR16], [UR30], UR37, desc[UR14] ;  /* 0x00000e101e0073b4 */ /* 0x0001e20008011825 */
[----:B------:R-:W-:Y:S01]  /*18d40*/  SEL R5, R5, RZ, P0 ;  /* 0x000000ff05057207 */ /* 0x000fe20000000000 */
[----:B------:R0:W-:Y:S02]  /*18d50*/  UTMALDG.3D [UR8], [UR40], desc[UR14] ;  /* 0x00000e08280075b4 */ /* 0x0001e40008011000 */
[----:B0-----:R-:W-:Y:S05]  /*18d60*/  @P1 BRA `(.L_x_423) ;  /* 0xfffffffc00081947 */ /* 0x001fea000383ffff */
.L_x_420:
[----:B------:R-:W-:Y:S05]  /*18d70*/  BSYNC B1 ;  /* 0x0000000000017941 */ /* 0x000fea0003800000 */
.L_x_419:
[----:B------:R-:W2:Y:S01]  /*18d80*/  LDL.LU R16, [R1+0x204] ;  /* 0x0002040001107983 */ /* 0x000ea20000300800 */
[----:B------:R-:W-:Y:S01]  /*18d90*/  LOP3.LUT P2, RZ, R8, 0xff, RZ, 0xc0, !PT ;  /* 0x000000ff08ff7812 */ /* 0x000fe2000784c0ff */
[----:B------:R-:W-:Y:S01]  /*18da0*/  VIADD R6, R6, UR29 ;  /* 0x0000001d06067c36 */ /* 0x000fe20008000000 */
[----:B------:R-:W-:Y:S01]  /*18db0*/  ULDC.64 UR8, c[0x0][0x750] ;  /* 0x0001d40000087ab9 */ /* 0x000fe20000000a00 */
[----:B------:R-:W3:Y:S01]  /*18dc0*/  LDL.LU R15, [R1+0x208] ;  /* 0x00020800010f7983 */ /* 0x000ee20000300800 */
[----:B------:R-:W-:Y:S01]  /*18dd0*/  BSSY B1, `(.L_x_424) ;  /* 0x0000070000017945 */ /* 0x000fe20003800000 */
[----:B------:R-:W-:Y:S01]  /*18de0*/  IMAD.MOV.U32 R9, RZ, RZ, -0x1 ;  /* 0xffffffffff097424 */ /* 0x000fe200078e00ff */
[----:B------:R-:W-:Y:S02]  /*18df0*/  SHF.R.U32.HI R2, RZ, 0x2, R6 ;  /* 0x00000002ff027819 */ /* 0x000fe40000011606 */
[----:B------:R-:W-:Y:S02]  /*18e00*/  ISETP.GT.U32.AND P0, PT, R6, 0x3, PT ;  /* 0x000000030600780c */ /* 0x000fe40003f04070 */
[----:B------:R-:W-:-:S02]  /*18e10*/  LOP3.LUT R2, R2, 0x1, RZ, 0xc0, !PT ;  /* 0x0000000102027812 */ /* 0x000fc400078ec0ff */
[----:B------:R-:W-:Y:S01]  /*18e20*/  LOP3.LUT R6, R6, 0x3, RZ, 0xc0, !PT ;  /* 0x0000000306067812 */ /* 0x000fe200078ec0ff */
[----:B------:R-:W0:Y:S01]  /*18e30*/  @P2 S2R R3, SR_CgaCtaId ;  /* 0x0000000000032919 */ /* 0x000e220000008800 */
[----:B------:R-:W-:Y:S02]  /*18e40*/  ISETP.NE.U32.AND P1, PT, R2, 0x1, PT ;  /* 0x000000010200780c */ /* 0x000fe40003f25070 */
[----:B------:R-:W-:Y:S02]  /*18e50*/  @P2 MOV R2, 0x400 ;  /* 0x0000040000022802 */ /* 0x000fe40000000f00 */
[----:B------:R-:W-:Y:S02]  /*18e60*/  PRMT R4, RZ, 0x7610, R4 ;  /* 0x00007610ff047816 */ /* 0x000fe40000000004 */
[----:B------:R-:W-:Y:S02]  /*18e70*/  PRMT R8, RZ, 0x7610, R8 ;  /* 0x00007610ff087816 */ /* 0x000fe40000000008 */
[----:B0-----:R-:W-:Y:S01]  /*18e80*/  @P2 LEA R2, R3, R2, 0x18 ;  /* 0x0000000203022211 */ /* 0x001fe200078ec0ff */
[----:B------:R-:W-:-:S03]  /*18e90*/  IMAD.U32 R3, RZ, RZ, UR29 ;  /* 0x0000001dff037e24 */ /* 0x000fc6000f8e00ff */
[----:B------:R0:W-:Y:S02]  /*18ea0*/  @P2 SYNCS.ARRIVE.TRANS64.A1T0 RZ, [R2+URZ+0x58], RZ ;  /* 0x000058ff02ff29a7 */ /* 0x0001e4000810003f */
[C---:B------:R-:W-:Y:S02]  /*18eb0*/  ISETP.LT.U32.AND P0, PT, R3.reuse, 0x4, P0 ;  /* 0x000000040300780c */ /* 0x040fe40000701070 */
[----:B------:R-:W-:Y:S02]  /*18ec0*/  ISETP.GT.U32.AND P1, PT, R3, 0x3, !P1 ;  /* 0x000000030300780c */ /* 0x000fe40004f24070 */
[----:B------:R-:W-:Y:S02]  /*18ed0*/  SEL R3, RZ, 0x1, !P0 ;  /* 0x00000001ff037807 */ /* 0x000fe40004000000 */
[----:B0-----:R-:W-:-:S04]  /*18ee0*/  SEL R2, RZ, 0x1, !P1 ;  /* 0x00000001ff027807 */ /* 0x001fc80004800000 */
[----:B------:R-:W-:Y:S01]  /*18ef0*/  LOP3.LUT R0, R2, R0, R3, 0x96, !PT ;  /* 0x0000000002007212 */ /* 0x000fe200078e9603 */
[----:B------:R-:W-:Y:S01]  /*18f00*/  IMAD.MOV.U32 R2, RZ, RZ, -0x1 ;  /* 0xffffffffff027424 */ /* 0x000fe200078e00ff */
[----:B------:R-:W-:Y:S02]  /*18f10*/  MOV R3, 0xffffffff ;  /* 0xffffffff00037802 */ /* 0x000fe40000000f00 */
[----:B---3--:R-:W-:-:S04]  /*18f20*/  IADD3 R15, P0, R15, UR34, RZ ;  /* 0x000000220f0f7c10 */ /* 0x008fc8000ff1e0ff */
[----:B--2---:R-:W-:Y:S01]  /*18f30*/  IADD3.X R16, R16, UR33, RZ, P0, !PT ;  /* 0x0000002110107c10 */ /* 0x004fe200087fe4ff */
[----:B------:R0:W-:Y:S01]  /*18f40*/  STL [R1+0x208], R15 ;  /* 0x0002080f01007387 */ /* 0x0001e20000100800 */
[----:B------:R-:W-:-:S03]  /*18f50*/  ISETP.GE.U32.AND P0, PT, R15, UR8, PT ;  /* 0x000000080f007c0c */ /* 0x000fc6000bf06070 */
[----:B------:R0:W-:Y:S01]  /*18f60*/  STL [R1+0x204], R16 ;  /* 0x0002041001007387 */ /* 0x0001e20000100800 */
[----:B------:R-:W-:-:S13]  /*18f70*/  ISETP.GE.U32.AND.EX P0, PT, R16, UR9, PT, P0 ;  /* 0x0000000910007c0c */ /* 0x000fda000bf06100 */
[----:B0-----:R-:W-:Y:S05]  /*18f80*/  @P0 BRA `(.L_x_425) ;  /* 0x0000000400500947 */ /* 0x001fea0003800000 */
[----:B------:R-:W0:Y:S01]  /*18f90*/  S2R R7, SR_CTAID.X ;  /* 0x0000000000077919 */ /* 0x000e220000002500 */
[----:B------:R-:W-:Y:S01]  /*18fa0*/  ULDC UR8, c[0x0][0x150] ;  /* 0x0000540000087ab9 */ /* 0x000fe20000000800 */
[----:B------:R-:W1:Y:S01]  /*18fb0*/  LDC R4, c[0x0][0x144] ;  /* 0x00005100ff047b82 */ /* 0x000e620000000800 */
[----:B------:R-:W-:Y:S01]  /*18fc0*/  ULDC UR11, c[0x0][0x730] ;  /* 0x0001cc00000b7ab9 */ /* 0x000fe20000000800 */
[----:B------:R-:W2:Y:S06]  /*18fd0*/  S2R R5, SR_CTAID.Y ;  /* 0x0000000000057919 */ /* 0x000eac0000002600 */
[----:B------:R-:W3:Y:S01]  /*18fe0*/  LDC R10, c[0x0][0x148] ;  /* 0x00005200ff0a7b82 */ /* 0x000ee20000000800 */
[----:B0-----:R-:W-:-:S02]  /*18ff0*/  I2FP.F32.U32 R2, R7 ;  /* 0x0000000700027245 */ /* 0x001fc40000201000 */
[----:B--2---:R-:W-:-:S03]  /*19000*/  I2FP.F32.U32 R3, R5 ;  /* 0x0000000500037245 */ /* 0x004fc60000201000 */
[----:B------:R-:W-:Y:S01]  /*19010*/  FMUL R2, R2, UR8 ;  /* 0x0000000802027c20 */ /* 0x000fe20008400000 */
[----:B------:R-:W-:Y:S02]  /*19020*/  ULDC UR8, c[0x0][0x154] ;  /* 0x0000550000087ab9 */ /* 0x000fe40000000800 */
[----:B------:R-:W-:Y:S01]  /*19030*/  FMUL R9, R3, UR8 ;  /* 0x0000000803097c20 */ /* 0x000fe20008400000 */
[----:B------:R-:W-:Y:S02]  /*19040*/  ULDC.64 UR8, c[0x0][0x728] ;  /* 0x0001ca0000087ab9 */ /* 0x000fe40000000a00 */
[----:B------:R-:W0:Y:S01]  /*19050*/  F2I.U32.TRUNC.NTZ R2, R2 ;  /* 0x0000000200027305 */ /* 0x000e22000020f000 */
[----:B------:R-:W-:-:S04]  /*19060*/  ISETP.NE.U32.AND P0, PT, RZ, UR8, PT ;  /* 0x00000008ff007c0c */ /* 0x000fc8000bf05070 */
[----:B------:R-:W-:-:S03]  /*19070*/  ISETP.NE.AND.EX P0, PT, RZ, UR9, PT, P0 ;  /* 0x00000009ff007c0c */ /* 0x000fc6000bf05300 */
[----:B------:R-:W2:Y:S01]  /*19080*/  F2I.U32.TRUNC.NTZ R9, R9 ;  /* 0x0000000900097305 */ /* 0x000ea2000020f000 */
[----:B0-----:R-:W-:Y:S01]  /*19090*/  IMAD.MOV R3, RZ, RZ, -R2 ;  /* 0x000000ffff037224 */ /* 0x001fe200078e0a02 */
[----:B------:R-:W-:-:S03]  /*190a0*/  MOV R2, R15 ;  /* 0x0000000f00027202 */ /* 0x000fc60000000f00 */
[----:B-1----:R-:W-:Y:S02]  /*190b0*/  IMAD R7, R4, R3, R7 ;  /* 0x0000000304077224 */ /* 0x002fe400078e0207 */
[----:B--2---:R-:W-:-:S04]  /*190c0*/  IMAD.MOV R3, RZ, RZ, -R9 ;  /* 0x000000ffff037224 */ /* 0x004fc800078e0a09 */
[----:B---3--:R-:W-:Y:S02]  /*190d0*/  @P3 IMAD R7, R10, R3, R5 ;  /* 0x000000030a073224 */ /* 0x008fe400078e0205 */
[----:B------:R-:W-:Y:S01]  /*190e0*/  IMAD.MOV.U32 R3, RZ, RZ, R16 ;  /* 0x000000ffff037224 */ /* 0x000fe200078e0010 */
[----:B------:R-:W-:Y:S06]  /*190f0*/  @!P0 BRA `(.L_x_426) ;  /* 0x0000000000288947 */ /* 0x000fec0003800000 */
[----:B------:R-:W-:Y:S02]  /*19100*/  ULDC UR10, c[0x0][0x734] ;  /* 0x0001cd00000a7ab9 */ /* 0x000fe40000000800 */
[----:B------:R-:W-:-:S05]  /*19110*/  IADD3 R3, P0, R15, UR10, RZ ;  /* 0x0000000a0f037c10 */ /* 0x000fca000ff1e0ff */
[----:B------:R-:W-:-:S04]  /*19120*/  IMAD.X R9, RZ, RZ, R16, P0 ;  /* 0x000000ffff097224 */ /* 0x000fc800000e0610 */
[----:B------:R-:W-:-:S04]  /*19130*/  IMAD.WIDE.U32 R4, R9, UR8, RZ ;  /* 0x0000000809047c25 */ /* 0x000fc8000f8e00ff */
[----:B------:R-:W-:-:S04]  /*19140*/  IMAD.WIDE.U32 R4, P0, R3, UR9, R4 ;  /* 0x0000000903047c25 */ /* 0x000fc8000f800004 */
[----:B------:R-:W-:Y:S01]  /*19150*/  IMAD.WIDE.U32 R2, R3, UR8, RZ ;  /* 0x0000000803027c25 */ /* 0x000fe2000f8e00ff */
[----:B------:R-:W-:-:S04]  /*19160*/  MOV R2, R5 ;  /* 0x0000000500027202 */ /* 0x000fc80000000f00 */
[----:B------:R-:W-:Y:S01]  /*19170*/  IADD3 RZ, P1, R3, R4, RZ ;  /* 0x0000000403ff7210 */ /* 0x000fe20007f3e0ff */
[----:B------:R-:W-:-:S04]  /*19180*/  IMAD.X R3, RZ, RZ, RZ, P0 ;  /* 0x000000ffff037224 */ /* 0x000fc800000e06ff */
[----:B------:R-:W-:-:S08]  /*19190*/  IMAD.WIDE.U32.X R2, R9, UR9, R2, P1 ;  /* 0x0000000909027c25 */ /* 0x000fd000088e0402 */
.L_x_426:
[--C-:B------:R-:W-:Y:S01]  /*191a0*/  SHF.R.U64 R9, R2, UR11, R3.reuse ;  /* 0x0000000b02097c19 */ /* 0x100fe20008001203 */
[----:B------:R-:W-:Y:S01]  /*191b0*/  ULDC.64 UR8, c[0x0][0x720] ;  /* 0x0001c80000087ab9 */ /* 0x000fe20000000a00 */
[----:B------:R-:W-:Y:S01]  /*191c0*/  SHF.R.U32.HI R2, RZ, UR11, R3 ;  /* 0x0000000bff027c19 */ /* 0x000fe20008011603 */
[----:B------:R-:W-:Y:S01]  /*191d0*/  IMAD.MOV.U32 R3, RZ, RZ, R16 ;  /* 0x000000ffff037224 */ /* 0x000fe200078e0010 */
[----:B------:R-:W-:Y:S01]  /*191e0*/  IADD3 R11, P0, RZ, -R9, RZ ;  /* 0x80000009ff0b7210 */ /* 0x000fe20007f1e0ff */
[----:B------:R-:W-:-:S04]  /*191f0*/  ULDC.64 UR10, c[0x0][0x740] ;  /* 0x0001d000000a7ab9 */ /* 0x000fc80000000a00 */
[----:B------:R-:W-:Y:S01]  /*19200*/  IMAD.X R2, RZ, RZ, ~R2, P0 ;  /* 0x000000ffff027224 */ /* 0x000fe200000e0e02 */
[----:B------:R-:W-:-:S03]  /*19210*/  ISETP.NE.U32.AND P0, PT, RZ, UR10, PT ;  /* 0x0000000aff007c0c */ /* 0x000fc6000bf05070 */
[----:B------:R-:W-:Y:S01]  /*19220*/  IMAD R2, R2, UR8, RZ ;  /* 0x0000000802027c24 */ /* 0x000fe2000f8e02ff */
[----:B------:R-:W-:-:S03]  /*19230*/  ISETP.NE.AND.EX P0, PT, RZ, UR11, PT, P0 ;  /* 0x0000000bff007c0c */ /* 0x000fc6000bf05300 */
[----:B------:R-:W-:Y:S02]  /*19240*/  IMAD R5, R11, UR9, R2 ;  /* 0x000000090b057c24 */ /* 0x000fe4000f8e0202 */
[----:B------:R-:W-:-:S04]  /*19250*/  IMAD.MOV.U32 R2, RZ, RZ, R15 ;  /* 0x000000ffff027224 */ /* 0x000fc800078e000f */
[----:B------:R-:W-:Y:S01]  /*19260*/  IMAD.WIDE.U32 R2, R11, UR8, R2 ;  /* 0x000000080b027c25 */ /* 0x000fe2000f8e0002 */
[----:B------:R-:W-:-:S04]  /*19270*/  ULDC UR8, c[0x0][0x718] ;  /* 0x0001c60000087ab9 */ /* 0x000fc80000000800 */
[----:B------:R-:W-:-:S04]  /*19280*/  IADD3 R3, R3, R5, RZ ;  /* 0x0000000503037210 */ /* 0x000fc80007ffe0ff */
[--C-:B------:R-:W-:Y:S02]  /*19290*/  SHF.R.U64 R10, R2, UR8, R3.reuse ;  /* 0x00000008020a7c19 */ /* 0x100fe40008001203 */
[----:B------:R-:W-:Y:S01]  /*192a0*/  SHF.R.U32.HI R3, RZ, UR8, R3 ;  /* 0x00000008ff037c19 */ /* 0x000fe20008011603 */
[----:B------:R-:W-:-:S03]  /*192b0*/  ULDC UR8, c[0x0][0x708] ;  /* 0x0001c20000087ab9 */ /* 0x000fc60000000800 */
[--C-:B------:R-:W-:Y:S02]  /*192c0*/  SHF.R.U64 R12, R10, UR8, R3.reuse ;  /* 0x000000080a0c7c19 */ /* 0x100fe40008001203 */
[----:B------:R-:W-:Y:S01]  /*192d0*/  SHF.R.U32.HI R3, RZ, UR8, R3 ;  /* 0x00000008ff037c19 */ /* 0x000fe20008011603 */
[----:B------:R-:W-:-:S03]  /*192e0*/  ULDC UR8, c[0x0][0x758] ;  /* 0x0001d60000087ab9 */ /* 0x000fc60000000800 */
[--C-:B------:R-:W-:Y:S02]  /*192f0*/  SHF.R.U64 R11, R12, UR8, R3.reuse ;  /* 0x000000080c0b7c19 */ /* 0x100fe40008001203 */
[----:B------:R-:W-:-:S03]  /*19300*/  SHF.R.U32.HI R13, RZ, UR8, R3 ;  /* 0x00000008ff0d7c19 */ /* 0x000fc60008011603 */
[----:B------:R-:W-:Y:S02]  /*19310*/  IMAD.MOV.U32 R2, RZ, RZ, R11 ;  /* 0x000000ffff027224 */ /* 0x000fe400078e000b */
[----:B------:R-:W-:Y:S01]  /*19320*/  IMAD.MOV.U32 R3, RZ, RZ, R13 ;  /* 0x000000ffff037224 */ /* 0x000fe200078e000d */
[----:B------:R-:W-:Y:S06]  /*19330*/  @!P0 BRA `(.L_x_427) ;  /* 0x0000000000288947 */ /* 0x000fec0003800000 */
[----:B------:R-:W-:Y:S02]  /*19340*/  ULDC UR8, c[0x0][0x74c] ;  /* 0x0001d30000087ab9 */ /* 0x000fe40000000800 */
[----:B------:R-:W-:-:S05]  /*19350*/  IADD3 R3, P0, R11, UR8, RZ ;  /* 0x000000080b037c10 */ /* 0x000fca000ff1e0ff */
[----:B------:R-:W-:-:S04]  /*19360*/  IMAD.X R13, RZ, RZ, R13, P0 ;  /* 0x000000ffff0d7224 */ /* 0x000fc800000e060d */
[----:B------:R-:W-:-:S04]  /*19370*/  IMAD.WIDE.U32 R4, R13, UR10, RZ ;  /* 0x0000000a0d047c25 */ /* 0x000fc8000f8e00ff */
[----:B------:R-:W-:-:S04]  /*19380*/  IMAD.WIDE.U32 R4, P0, R3, UR11, R4 ;  /* 0x0000000b03047c25 */ /* 0x000fc8000f800004 */
[----:B------:R-:W-:-:S04]  /*19390*/  IMAD.WIDE.U32 R2, R3, UR10, RZ ;  /* 0x0000000a03027c25 */ /* 0x000fc8000f8e00ff */
[----:B------:R-:W-:Y:S01]  /*193a0*/  IMAD.MOV.U32 R2, RZ, RZ, R5 ;  /* 0x000000ffff027224 */ /* 0x000fe200078e0005 */
[----:B------:R-:W-:Y:S02]  /*193b0*/  IADD3 RZ, P1, R3, R4, RZ ;  /* 0x0000000403ff7210 */ /* 0x000fe40007f3e0ff */
[----:B------:R-:W-:-:S03]  /*193c0*/  IADD3.X R3, RZ, RZ, RZ, P0, !PT ;  /* 0x000000ffff037210 */ /* 0x000fc600007fe4ff */
[----:B------:R-:W-:-:S08]  /*193d0*/  IMAD.WIDE.U32.X R2, R13, UR11, R2, P1 ;  /* 0x0000000b0d027c25 */ /* 0x000fd000088e0402 */
.L_x_427:
[----:B------:R-:W-:Y:S01]  /*193e0*/  ULDC UR8, c[0x0][0x748] ;  /* 0x0001d20000087ab9 */ /* 0x000fe20000000800 */
[----:B------:R-:W-:Y:S01]  /*193f0*/  LOP3.LUT R12, R12, UR32, RZ, 0xc0, !PT ;  /* 0x000000200c0c7c12 */ /* 0x000fe2000f8ec0ff */
[----:B------:R-:W-:Y:S01]  /*19400*/  IMAD.MOV.U32 R4, RZ, RZ, 0x1 ;  /* 0x00000001ff047424 */ /* 0x000fe200078e00ff */
[----:B------:R-:W-:Y:S01]  /*19410*/  SHF.R.U64 R3, R2, UR8, R3 ;  /* 0x0000000802037c19 */ /* 0x000fe20008001203 */
[----:B------:R-:W-:-:S04]  /*19420*/  ULDC UR8, c[0x0][0x738] ;  /* 0x0001ce0000087ab9 */ /* 0x000fc80000000800 */
[----:B------:R-:W-:Y:S02]  /*19430*/  IMAD.MOV R2, RZ, RZ, -R3 ;  /* 0x000000ffff027224 */ /* 0x000fe400078e0a03 */
[----:B------:R-:W-:Y:S02]  /*19440*/  IMAD R12, R3, UR5, R12 ;  /* 0x00000005030c7c24 */ /* 0x000fe4000f8e020c */
[----:B------:R-:W-:Y:S01]  /*19450*/  IMAD R11, R2, UR8, R11 ;  /* 0x00000008020b7c24 */ /* 0x000fe2000f8e020b */
[----:B------:R-:W-:Y:S01]  /*19460*/  ULDC UR8, c[0x0][0x710] ;  /* 0x0001c40000087ab9 */ /* 0x000fe20000000800 */
[----:B------:R-:W-:Y:S01]  /*19470*/  LOP3.LUT R2, R10, UR4, RZ, 0xc0, !PT ;  /* 0x000000040a027c12 */ /* 0x000fe2000f8ec0ff */
[----:B------:R-:W-:Y:S01]  /*19480*/  IMAD R7, R12, UR8, R7 ;  /* 0x000000080c077c24 */ /* 0x000fe2000f8e0207 */
[----:B------:R-:W-:-:S03]  /*19490*/  ULDC UR8, c[0x0][0x700] ;  /* 0x0001c00000087ab9 */ /* 0x000fc60000000800 */
[----:B------:R-:W-:-:S05]  /*194a0*/  IMAD R2, R11, UR8, R2 ;  /* 0x000000080b027c24 */ /* 0x000fca000f8e0202 */
[----:B------:R-:W-:Y:S02]  /*194b0*/  SEL R3, R2, R7, !P3 ;  /* 0x0000000702037207 */ /* 0x000fe40005800000 */
[----:B------:R-:W-:-:S07]  /*194c0*/  SEL R2, R7, R2, !P3 ;  /* 0x0000000207027207 */ /* 0x000fce0005800000 */
.L_x_425:
[----:B------:R-:W-:Y:S05]  /*194d0*/  BSYNC B1 ;  /* 0x0000000000017941 */ /* 0x000fea0003800000 */
.L_x_424:
[----:B------:R-:W-:-:S13]  /*194e0*/  LOP3.LUT P0, RZ, R4, 0xff, RZ, 0xc0, !PT ;  /* 0x000000ff04ff7812 */ /* 0x000fda000780c0ff */
[----:B------:R-:W-:Y:S05]  /*194f0*/  @P0 BRA `(.L_x_428) ;  /* 0xfffffff000e80947 */ /* 0x000fea000383ffff */
[----:B------:R-:W-:Y:S05]  /*19500*/  BSYNC B0 ;  /* 0x0000000000007941 */ /* 0x000fea0003800000 */
.L_x_417:
[----:B------:R-:W-:-:S03]  /*19510*/  UMOV UR8, 0xffffffff ;  /* 0xffffffff00087882 */ /* 0x000fc60000000000 */
[----:B------:R-:W-:Y:S05]  /*19520*/  BRA.DIV UR8, `(.L_x_429) ;  /* 0x0000000608087947 */ /* 0x000fea000b800000 */
[----:B------:R-:W-:-:S13]  /*19530*/  ELECT P0, URZ, PT ;  /* 0x00000000003f782f */ /* 0x000fda0003800000 */
.L_x_443:
[----:B------:R-:W-:Y:S04]  /*19540*/  BSSY B0, `(.L_x_430) ;  /* 0x000002c000007945 */ /* 0x000fe80003800000 */
[----:B------:R-:W-:Y:S05]  /*19550*/  @!P0 BRA `(.L_x_431) ;  /* 0x0000000000a88947 */ /* 0x000fea0003800000 */
[----:B------:R-:W-:-:S04]  /*19560*/  ULOP3.LUT UR8, UR6, 0x2, URZ, 0xfc, !UPT ;  /* 0x0000000206087892 */ /* 0x000fc8000f8efc3f */
[----:B------:R-:W-:-:S06]  /*19570*/  UISETP.NE.AND UP0, UPT, UR8, 0x3, UPT ;  /* 0x000000030800788c */ /* 0x000fcc000bf05270 */
[----:B------:R-:W-:-:S13]  /*19580*/  PLOP3.LUT P0, PT, PT, PT, UP0, 0x80, 0x0 ;  /* 0x000000000000781c */ /* 0x000fda0003f0f008 */
[----:B------:R-:W-:Y:S05]  /*19590*/  @!P0 BRA `(.L_x_432) ;  /* 0x0000000000048947 */ /* 0x000fea0003800000 */
[----:B------:R-:W-:Y:S01]  /*195a0*/  BPT.TRAP 0x1 ;  /* 0x000000040000795c */ /* 0x000fe20000300000 */
.L_x_432:
[----:B------:R-:W0:Y:S01]  /*195b0*/  S2R R3, SR_CgaCtaId ;  /* 0x0000000000037919 */ /* 0x000e220000008800 */
[----:B------:R-:W-:-:S04]  /*195c0*/  MOV R2, 0x400 ;  /* 0x0000040000027802 */ /* 0x000fc80000000f00 */
[----:B0-----:R-:W-:Y:S02]  /*195d0*/  LEA R3, R3, R2, 0x18 ;  /* 0x0000000203037211 */ /* 0x001fe400078ec0ff */
[----:B------:R-:W-:Y:S02]  /*195e0*/  SHF.L.U32 R2, R0, 0x1f, RZ ;  /* 0x0000001f00027819 */ /* 0x000fe400000006ff */
[----:B------:R-:W-:-:S05]  /*195f0*/  IADD3 R3, R3, 0x20, RZ ;  /* 0x0000002003037810 */ /* 0x000fca0007ffe0ff */
[----:B------:R-:W-:-:S04]  /*19600*/  IMAD R5, R6, 0x8, R3 ;  /* 0x0000000806057824 */ /* 0x000fc800078e0203 */
[----:B------:R-:W0:Y:S02]  /*19610*/  SYNCS.PHASECHK.TRANS64.TRYWAIT P0, [R5+URZ], R2 ;  /* 0x00000002050075a7 */ /* 0x000e24000800017f */
[----:B0-----:R-:W-:Y:S05]  /*19620*/  @!P0 BRA `(.L_x_433) ;  /* 0x0000000000e88947 */ /* 0x001fea0003800000 */
.L_x_444:
[----:B------:R-:W-:-:S05]  /*19630*/  VIADD R6, R6, 0x1 ;  /* 0x0000000106067836 */ /* 0x000fca0000000000 */
[----:B------:R-:W-:-:S04]  /*19640*/  ISETP.NE.AND P0, PT, R6, 0x4, PT ;  /* 0x000000040600780c */ /* 0x000fc80003f05270 */
[----:B0-----:R-:W-:Y:S02]  /*19650*/  SEL R5, RZ, 0x1, P0 ;  /* 0x00000001ff057807 */ /* 0x001fe40000000000 */
[----:B------:R-:W-:Y:S02]  /*19660*/  SEL R6, R6, RZ, P0 ;  /* 0x000000ff06067207 */ /* 0x000fe40000000000 */
[----:B------:R-:W-:-:S03]  /*19670*/  LOP3.LUT R5, R0, R5, RZ, 0x3c, !PT ;  /* 0x0000000500057212 */ /* 0x000fc600078e3cff */
[----:B------:R-:W-:Y:S01]  /*19680*/  IMAD R7, R6, 0x8, R3 ;  /* 0x0000000806077824 */ /* 0x000fe200078e0203 */
[----:B------:R-:W-:-:S04]  /*19690*/  SHF.L.U32 R0, R5, 0x1f, RZ ;  /* 0x0000001f05007819 */ /* 0x000fc800000006ff */
[----:B------:R-:W0:Y:S02]  /*196a0*/  SYNCS.PHASECHK.TRANS64.TRYWAIT P0, [R7+URZ], R0 ;  /* 0x00000000070075a7 */ /* 0x000e24000800017f */
[----:B0-----:R-:W-:Y:S05]  /*196b0*/  @!P0 BRA `(.L_x_434) ;  /* 0x0000000000d88947 */ /* 0x001fea0003800000 */
.L_x_445:
[----:B0-----:R-:W-:-:S04]  /*196c0*/  IADD3 R0, R6, 0x1, RZ ;  /* 0x0000000106007810 */ /* 0x001fc80007ffe0ff */
[----:B------:R-:W-:-:S04]  /*196d0*/  ISETP.NE.AND P0, PT, R0, 0x4, PT ;  /* 0x000000040000780c */ /* 0x000fc80003f05270 */
[----:B------:R-:W-:Y:S02]  /*196e0*/  SEL R2, RZ, 0x1, P0 ;  /* 0x00000001ff027807 */ /* 0x000fe40000000000 */
[----:B------:R-:W-:Y:S02]  /*196f0*/  SEL R4, R0, RZ, P0 ;  /* 0x000000ff00047207 */ /* 0x000fe40000000000 */
[----:B------:R-:W-:-:S03]  /*19700*/  LOP3.LUT R5, R5, R2, RZ, 0x3c, !PT ;  /* 0x0000000205057212 */ /* 0x000fc600078e3cff */
[----:B------:R-:W-:Y:S01]  /*19710*/  IMAD R7, R4, 0x8, R3 ;  /* 0x0000000804077824 */ /* 0x000fe200078e0203 */
[----:B------:R-:W-:-:S04]  /*19720*/  SHF.L.U32 R0, R5, 0x1f, RZ ;  /* 0x0000001f05007819 */ /* 0x000fc800000006ff */
[----:B------:R-:W0:Y:S02]  /*19730*/  SYNCS.PHASECHK.TRANS64.TRYWAIT P0, [R7+URZ], R0 ;  /* 0x00000000070075a7 */ /* 0x000e24000800017f */
[----:B0-----:R-:W-:Y:S05]  /*19740*/  @!P0 BRA `(.L_x_435) ;  /* 0x0000000000c88947 */ /* 0x001fea0003800000 */
.L_x_446:
[----:B0-----:R-:W-:-:S05]  /*19750*/  VIADD R0, R4, 0x1 ;  /* 0x0000000104007836 */ /* 0x001fca0000000000 */
[----:B------:R-:W-:-:S04]  /*19760*/  ISETP.NE.AND P0, PT, R0, 0x4, PT ;  /* 0x000000040000780c */ /* 0x000fc80003f05270 */
[----:B------:R-:W-:Y:S02]  /*19770*/  SEL R2, RZ, 0x1, P0 ;  /* 0x00000001ff027807 */ /* 0x000fe40000000000 */
[----:B------:R-:W-:Y:S02]  /*19780*/  SEL R0, R0, RZ, P0 ;  /* 0x000000ff00007207 */ /* 0x000fe40000000000 */
[----:B------:R-:W-:-:S03]  /*19790*/  LOP3.LUT R2, R5, R2, RZ, 0x3c, !PT ;  /* 0x0000000205027212 */ /* 0x000fc600078e3cff */
[----:B------:R-:W-:Y:S01]  /*197a0*/  IMAD R3, R0, 0x8, R3 ;  /* 0x0000000800037824 */ /* 0x000fe200078e0203 */
[----:B------:R-:W-:-:S07]  /*197b0*/  SHF.L.U32 R0, R2, 0x1f, RZ ;  /* 0x0000001f02007819 */ /* 0x000fce00000006ff */
.L_x_436:
[----:B0-----:R0:W1:Y:S02]  /*197c0*/  SYNCS.PHASECHK.TRANS64.TRYWAIT P0, [R3+URZ], R0 ;  /* 0x00000000030075a7 */ /* 0x001064000800017f */
[----:B-1----:R-:W-:Y:S05]  /*197d0*/  @!P0 NANOSLEEP.SYNCS 0x989680 ;  /* 0x009896800000895d */ /* 0x002fea0003900000 */
[----:B------:R-:W1:Y:S02]  /*197e0*/  @!P0 SYNCS.PHASECHK.TRANS64 P0, [R3+URZ], R0 ;  /* 0x00000000030085a7 */ /* 0x000e64000800007f */
[----:B-1----:R-:W-:Y:S05]  /*197f0*/  @!P0 BRA `(.L_x_436) ;  /* 0xfffffffc00f08947 */ /* 0x002fea000383ffff */
.L_x_431:
[----:B------:R-:W-:Y:S05]  /*19800*/  BSYNC B0 ;  /* 0x0000000000007941 */ /* 0x000fea0003800000 */
.L_x_430:
[----:B------:R-:W-:Y:S05]  /*19810*/  EXIT ;  /* 0x000000000000794d */ /* 0x000fea0003800000 */
.L_x_21:
[----:B---3--:R-:W-:-:S04]  /*19820*/  MOV R3, UR12 ;  /* 0x0000000c00037c02 */ /* 0x008fc80008000f00 */
[----:B------:R3:W4:Y:S03]  /*19830*/  SYNCS.PHASECHK.TRANS64.TRYWAIT P1, [R3+URZ], R2 ;  /* 0x00000002030075a7 */ /* 0x000726000802017f */
[----:B----4-:R-:W-:Y:S05]  /*19840*/  @!P1 NANOSLEEP.SYNCS 0x989680 ;  /* 0x009896800000995d */ /* 0x010fea0003900000 */
[----:B------:R-:W4:Y:S02]  /*19850*/  @!P1 SYNCS.PHASECHK.TRANS64 P1, [R3+URZ], R2 ;  /* 0x00000002030095a7 */ /* 0x000f24000802007f */
[----:B----4-:R-:W-:Y:S05]  /*19860*/  @!P1 BRA `(.L_x_21) ;  /* 0xfffffffc00ec9947 */ /* 0x010fea000383ffff */
[----:B------:R-:W-:Y:S05]  /*19870*/  BRA `(.L_x_20) ;  /* 0xfffffe8800507947 */ /* 0x000fea000383ffff */
.L_x_418:
[----:B------:R-:W-:Y:S01]  /*19880*/  BSSY B1, `(.L_x_437) ;  /* 0x0000006000017945 */ /* 0x000fe20003800000 */
[----:B------:R-:W-:-:S07]  /*19890*/  IMAD.MOV.U32 R4, RZ, RZ, -0x1 ;  /* 0xffffffffff047424 */ /* 0x000fce00078e00ff */
[----:B------:R-:W-:Y:S05]  /*198a0*/  WARPSYNC.COLLECTIVE R4, `(.L_x_438) ;  /* 0x00000000040c7348 */ /* 0x000fea0003c00000 */
[----:B------:R-:W-:Y:S02]  /*198b0*/  ELECT P0, UR62, PT ;  /* 0x00000000003e782f */ /* 0x000fe40003800000 */
[----:B------:R-:W-:Y:S01]  /*198c0*/  MOV R4, UR62 ;  /* 0x0000003e00047c02 */ /* 0x000fe20008000f00 */
[----:B------:R-:W-:Y:S10]  /*198d0*/  ENDCOLLECTIVE ;  /* 0x000000000000791b */ /* 0x000ff40003800000 */
.L_x_438:
[----:B------:R-:W-:Y:S05]  /*198e0*/  BSYNC B1 ;  /* 0x0000000000017941 */ /* 0x000fea0003800000 */
.L_x_437:
[----:B------:R-:W-:Y:S05]  /*198f0*/  BRA `(.L_x_439) ;  /* 0xffffffec00f47947 */ /* 0x000fea000383ffff */
.L_x_421:
[----:B0-----:R0:W1:Y:S02]  /*19900*/  SYNCS.PHASECHK.TRANS64.TRYWAIT P0, [R7+URZ+0x20], R10 ;  /* 0x0000200a070075a7 */ /* 0x001064000800017f */
[----:B-1----:R-:W-:Y:S05]  /*19910*/  @!P0 NANOSLEEP.SYNCS 0x989680 ;  /* 0x009896800000895d */ /* 0x002fea0003900000 */
[----:B------:R-:W1:Y:S02]  /*19920*/  @!P0 SYNCS.PHASECHK.TRANS64 P0, [R7+URZ+0x20], R10 ;  /* 0x0000200a070085a7 */ /* 0x000e64000800007f */
[----:B-1----:R-:W-:Y:S05]  /*19930*/  @!P0 BRA `(.L_x_421) ;  /* 0xfffffffc00f08947 */ /* 0x002fea000383ffff */
[----:B------:R-:W-:Y:S05]  /*19940*/  BRA `(.L_x_440) ;  /* 0xfffffff000347947 */ /* 0x000fea000383ffff */
.L_x_429:
[----:B------:R-:W-:Y:S01]  /*19950*/  BSSY B0, `(.L_x_441) ;  /* 0x0000006000007945 */ /* 0x000fe20003800000 */
[----:B------:R-:W-:-:S07]  /*19960*/  IMAD.MOV.U32 R4, RZ, RZ, -0x1 ;  /* 0xffffffffff047424 */ /* 0x000fce00078e00ff */
[----:B------:R-:W-:Y:S05]  /*19970*/  WARPSYNC.COLLECTIVE R4, `(.L_x_442) ;  /* 0x00000000040c7348 */ /* 0x000fea0003c00000 */
[----:B------:R-:W-:Y:S02]  /*19980*/  ELECT P0, UR62, PT ;  /* 0x00000000003e782f */ /* 0x000fe40003800000 */
[----:B------:R-:W-:Y:S01]  /*19990*/  MOV R4, UR62 ;  /* 0x0000003e00047c02 */ /* 0x000fe20008000f00 */
[----:B------:R-:W-:Y:S10]  /*199a0*/  ENDCOLLECTIVE ;  /* 0x000000000000791b */ /* 0x000ff40003800000 */
.L_x_442:
[----:B------:R-:W-:Y:S05]  /*199b0*/  BSYNC B0 ;  /* 0x0000000000007941 */ /* 0x000fea0003800000 */
.L_x_441:
[----:B------:R-:W-:Y:S05]  /*199c0*/  BRA `(.L_x_443) ;  /* 0xfffffff800dc7947 */ /* 0x000fea000383ffff */
.L_x_433:
[----:B0-----:R0:W1:Y:S02]  /*199d0*/  SYNCS.PHASECHK.TRANS64.TRYWAIT P0, [R5+URZ], R2 ;  /* 0x00000002050075a7 */ /* 0x001064000800017f */
[----:B-1----:R-:W-:Y:S05]  /*199e0*/  @!P0 NANOSLEEP.SYNCS 0x989680 ;  /* 0x009896800000895d */ /* 0x002fea0003900000 */
[----:B------:R-:W1:Y:S02]  /*199f0*/  @!P0 SYNCS.PHASECHK.TRANS64 P0, [R5+URZ], R2 ;  /* 0x00000002050085a7 */ /* 0x000e64000800007f */
[----:B-1----:R-:W-:Y:S05]  /*19a00*/  @!P0 BRA `(.L_x_433) ;  /* 0xfffffffc00f08947 */ /* 0x002fea000383ffff */
[----:B------:R-:W-:Y:S05]  /*19a10*/  BRA `(.L_x_444) ;  /* 0xfffffffc00047947 */ /* 0x000fea000383ffff */
.L_x_434:
[----:B0-----:R0:W1:Y:S02]  /*19a20*/  SYNCS.PHASECHK.TRANS64.TRYWAIT P0, [R7+URZ], R0 ;  /* 0x00000000070075a7 */ /* 0x001064000800017f */
[----:B-1----:R-:W-:Y:S05]  /*19a30*/  @!P0 NANOSLEEP.SYNCS 0x989680 ;  /* 0x009896800000895d */ /* 0x002fea0003900000 */
[----:B------:R-:W1:Y:S02]  /*19a40*/  @!P0 SYNCS.PHASECHK.TRANS64 P0, [R7+URZ], R0 ;  /* 0x00000000070085a7 */ /* 0x000e64000800007f */
[----:B-1----:R-:W-:Y:S05]  /*19a50*/  @!P0 BRA `(.L_x_434) ;  /* 0xfffffffc00f08947 */ /* 0x002fea000383ffff */
[----:B------:R-:W-:Y:S05]  /*19a60*/  BRA `(.L_x_445) ;  /* 0xfffffffc00147947 */ /* 0x000fea000383ffff */
.L_x_435:
[----:B0-----:R0:W1:Y:S02]  /*19a70*/  SYNCS.PHASECHK.TRANS64.TRYWAIT P0, [R7+URZ], R0 ;  /* 0x00000000070075a7 */ /* 0x001064000800017f */
[----:B-1----:R-:W-:Y:S05]  /*19a80*/  @!P0 NANOSLEEP.SYNCS 0x989680 ;  /* 0x009896800000895d */ /* 0x002fea0003900000 */
[----:B------:R-:W1:Y:S02]  /*19a90*/  @!P0 SYNCS.PHASECHK.TRANS64 P0, [R7+URZ], R0 ;  /* 0x00000000070085a7 */ /* 0x000e64000800007f */
[----:B-1----:R-:W-:Y:S05]  /*19aa0*/  @!P0 BRA `(.L_x_435) ;  /* 0xfffffffc00f08947 */ /* 0x002fea000383ffff */
[----:B------:R-:W-:Y:S05]  /*19ab0*/  BRA `(.L_x_446) ;  /* 0xfffffffc00247947 */ /* 0x000fea000383ffff */
.L_x_447:
[----:B------:R-:W-:-:S00]  /*19ac0*/  BRA `(.L_x_447) ;  /* 0xfffffffc00fc7947 */ /* 0x000fc0000383ffff */
[----:B------:R-:W-:-:S00]  /*19ad0*/  NOP ;  /* 0x0000000000007918 */ /* 0x000fc00000000000 */
        /* <DEDUP_REMOVED lines=10> */
.L_x_448:


//--------------------- .nv.shared._ZN7cutlass13device_kernelINS_4gemm6kernel13GemmUniversalIN4cute5tupleIJiiiiEEENS1_10collective13CollectiveMmaINS1_40MainloopSm90TmaGmmaWarpSpecializedSparseILi4ENS5_IJNS4_1CILi1EEENSA_ILi2EEESB_EEENS1_35KernelTmaWarpSpecializedCooperativeEEENS5_IJNSA_ILi256EEESG_NSA_ILi64EEEEEENS_6half_tENS5_IJNS4_6LayoutINS5_IJiNS5_IJSC_iEEEiEEENS5_IJlNS5_IJSB_SC_EEElEEEEENSK_INS5_IJNS5_IJNS5_IJNSA_ILi8EEESC_NSA_ILi4EEEEEEiEEENS5_IJNS5_IJNSA_ILi16EEESC_SC_EEEiEEEiEEENS5_IJNS5_IJNS5_IJSH_SU_NSA_ILi1024EEEEEENSA_ILi4096EEEEEENS5_IJNS5_IJSB_NSA_ILi512EEENSA_ILi32EEEEEElEEElEEEEEEEESJ_NS5_IJlSB_lEEENS4_8TiledMMAINS4_8MMA_AtomIJNS4_4SM904GMMA6SPARSE27GMMA_64x256x32_F32F16F16_SSILNS1D_5MajorE0ELS1G_0ELNS1D_7ScaleInE1ELS1H_1ELNS1D_9SparseSelE0EEEEEENSK_INS5_IJSC_SB_SB_EEENS5_IJSB_NSA_ILi0EEES1M_EEEEENS5_IJNS4_10UnderscoreES1P_S1P_EEEEENS4_23SM90_TMA_LOAD_MULTICASTENS4_14ComposedLayoutINS4_7SwizzleILi2ELi4ELi3EEENS4_25smem_sparse_ptr_flag_bitsILi2ELi16EEENSK_INS5_IJNS5_IJSB_SQ_EEENS5_IJSC_S13_EEEEEENS5_IJNS5_IJS1M_SH_EEESN_EEEEEEEvNS4_8identityENS4_13SM90_TMA_LOADENS1T_INS1U_ILi3ELi4ELi3EEENS4_18smem_ptr_flag_bitsILi16EEENSK_INS5_IJSQ_SH_EEENS5_IJSH_SB_EEEEEEEvS25_EENS_8epilogue10collective6detail29Sm90TmaWarpSpecializedAdapterINS2G_15DefaultEpilogueIfNS5_IJSB_llEEES2K_NS2F_6thread17LinearCombinationIfLi1EffLNS2L_9ScaleType4KindE0ELNS_15FloatRoundStyleE2EfEENS1_15EpilogueDefaultEEEEEvvEEEEvNT_6ParamsE --------------------------
	.section	.nv.shared._ZN7cutlass13device_kernelINS_4gemm6kernel13GemmUniversalIN4cute5tupleIJiiiiEEENS1_10collective13CollectiveMmaINS1_40MainloopSm90TmaGmmaWarpSpecializedSparseILi4ENS5_IJNS4_1CILi1EEENSA_ILi2EEESB_EEENS1_35KernelTmaWarpSpecializedCooperativeEEENS5_IJNSA_ILi256EEESG_NSA_ILi64EEEEEENS_6half_tENS5_IJNS4_6LayoutINS5_IJiNS5_IJSC_iEEEiEEENS5_IJlNS5_IJSB_SC_EEElEEEEENSK_INS5_IJNS5_IJNS5_IJNSA_ILi8EEESC_NSA_ILi4EEEEEEiEEENS5_IJNS5_IJNSA_ILi16EEESC_SC_EEEiEEEiEEENS5_IJNS5_IJNS5_IJSH_SU_NSA_ILi1024EEEEEENSA_ILi4096EEEEEENS5_IJNS5_IJSB_NSA_ILi512EEENSA_ILi32EEEEEElEEElEEEEEEEESJ_NS5_IJlSB_lEEENS4_8TiledMMAINS4_8MMA_AtomIJNS4_4SM904GMMA6SPARSE27GMMA_64x256x32_F32F16F16_SSILNS1D_5MajorE0ELS1G_0ELNS1D_7ScaleInE1ELS1H_1ELNS1D_9SparseSelE0EEEEEENSK_INS5_IJSC_SB_SB_EEENS5_IJSB_NSA_ILi0EEES1M_EEEEENS5_IJNS4_10UnderscoreES1P_S1P_EEEEENS4_23SM90_TMA_LOAD_MULTICASTENS4_14ComposedLayoutINS4_7SwizzleILi2ELi4ELi3EEENS4_25smem_sparse_ptr_flag_bitsILi2ELi16EEENSK_INS5_IJNS5_IJSB_SQ_EEENS5_IJSC_S13_EEEEEENS5_IJNS5_IJS1M_SH_EEESN_EEEEEEEvNS4_8identityENS4_13SM90_TMA_LOADENS1T_INS1U_ILi3ELi4ELi3EEENS4_18smem_ptr_flag_bitsILi16EEENSK_INS5_IJSQ_SH_EEENS5_IJSH_SB_EEEEEEEvS25_EENS_8epilogue10collective6detail29Sm90TmaWarpSpecializedAdapterINS2G_15DefaultEpilogueIfNS5_IJSB_llEEES2K_NS2F_6thread17LinearCombinationIfLi1EffLNS2L_9ScaleType4KindE0ELNS_15FloatRoundStyleE2EfEENS1_15EpilogueDefaultEEEEEvvEEEEvNT_6ParamsE,"aw",@nobits
	.sectionflags	@""
	.align	16
	.zero		1024


//--------------------- .nv.shared.reserved.0     --------------------------
	.section	.nv.shared.reserved.0,"aw",@nobits
	.weak		__nv_reservedSMEM_offset_0_alias
	.size		__nv_reservedSMEM_offset_0_alias, 0, 0
	.other		__nv_reservedSMEM_offset_0_alias,@"STO_CUDA_RESERVED_SHARED STV_DEFAULT"
__nv_reservedSMEM_offset_0_alias:
	.zero		0


//--------------------- .nv.global                --------------------------
	.section	.nv.global,"aw",@nobits
.nv.global:
	.type		_ZN39_INTERNAL_c8ef1fa3_4_k_cu_c36db815_30314cute1_E,@object
	.size		_ZN39_INTERNAL_c8ef1fa3_4_k_cu_c36db815_30314cute1_E,(_ZN39_INTERNAL_c8ef1fa3_4_k_cu_c36db815_30314cuda3std3__45__cpo6cbeginE - _ZN39_INTERNAL_c8ef1fa3_4_k_cu_c36db815_30314cute1_E)
_ZN39_INTERNAL_c8ef1fa3_4_k_cu_c36db815_30314cute1_E:
	.zero		1
	.type		_ZN39_INTERNAL_c8ef1fa3_4_k_cu_c36db815_30314cuda3std3__45__cpo6cbeginE,@object
	.size		_ZN39_INTERNAL_c8ef1fa3_4_k_cu_c36db815_30314cuda3std3__45__cpo6cbeginE,(_ZN39_INTERNAL_c8ef1fa3_4_k_cu_c36db815_30314cuda3std3__48in_placeE - _ZN39_INTERNAL_c8ef1fa3_4_k_cu_c36db815_30314cuda3std3__45__cpo6cbeginE)
_ZN39_INTERNAL_c8ef1fa3_4_k_cu_c36db815_30314cuda3std3__45__cpo6cbeginE:
	.zero		1
	.type		_ZN39_INTERNAL_c8ef1fa3_4_k_cu_c36db815_30314cuda3std3__48in_placeE,@object
	.size		_ZN39_INTERNAL_c8ef1fa3_4_k_cu_c36db815_30314cuda3std3__48in_placeE,(_ZN39_INTERNAL_c8ef1fa3_4_k_cu_c36db815_30314cuda3std6ranges3__45__cpo9iter_moveE - _ZN39_INTERNAL_c8ef1fa3_4_k_cu_c36db815_30314cuda3std3__48in_placeE)
_ZN39_INTERNAL_c8ef1fa3_4_k_cu_c36db815_30314cuda3std3__48in_placeE:
	.zero		1
	.type		_ZN39_INTERNAL_c8ef1fa3_4_k_cu_c36db815_30314cuda3std6ranges3__45__cpo9iter_moveE,@object
	.size		_ZN39_INTERNAL_c8ef1fa3_4_k_cu_c36db815_30314cuda3std6ranges3__45__cpo9iter_moveE,(_ZN39_INTERNAL_c8ef1fa3_4_k_cu_c36db815_30314cuda3std3__45__cpo5beginE - _ZN39_INTERNAL_c8ef1fa3_4_k_cu_c36db815_30314cuda3std6ranges3__45__cpo9iter_moveE)
_ZN39_INTERNAL_c8ef1fa3_4_k_cu_c36db815_30314cuda3std6ranges3__45__cpo9iter_moveE:
	.zero		1
	.type		_ZN39_INTERNAL_c8ef1fa3_4_k_cu_c36db815_30314cuda3std3__45__cpo5beginE,@object
	.size		_ZN39_INTERNAL_c8ef1fa3_4_k_cu_c36db815_30314cuda3std3__45__cpo5beginE,(_ZN39_INTERNAL_c8ef1fa3_4_k_cu_c36db815_30314cuda3std3__441_GLOBAL__N__c8ef1fa3_4_k_cu_c36db815_30316ignoreE - _ZN39_INTERNAL_c8ef1fa3_4_k_cu_c36db815_30314cuda3std3__45__cpo5beginE)
_ZN39_INTERNAL_c8ef1fa3_4_k_cu_c36db815_30314cuda3std3__45__cpo5beginE:
	.zero		1
	.type		_ZN39_INTERNAL_c8ef1fa3_4_k_cu_c36db815_30314cuda3std3__441_GLOBAL__N__c8ef1fa3_4_k_cu_c36db815_30316ignoreE,@object
	.size		_ZN39_INTERNAL_c8ef1fa3_4_k_cu_c36db815_30314cuda3std3__441_GLOBAL__N__c8ef1fa3_4_k_cu_c36db815_30316ignoreE,(_ZN39_INTERNAL_c8ef1fa3_4_k_cu_c36db815_30314cute7productE - _ZN39_INTERNAL_c8ef1fa3_4_k_cu_c36db815_30314cuda3std3__441_GLOBAL__N__c8ef1fa3_4_k_cu_c36db815_30316ignoreE)
_ZN39_INTERNAL_c8ef1fa3_4_k_cu_c36db815_30314cuda3std3__441_GLOBAL__N__c8ef1fa3_4_k_cu_c36db815_30316ignoreE:
	.zero		1
	.type		_ZN39_INTERNAL_c8ef1fa3_4_k_cu_c36db815_30314cute7productE,@object
	.size		_ZN39_INTERNAL_c8ef1fa3_4_k_cu_c36db815_30314cute7productE,(_ZN39_INTERNAL_c8ef1fa3_4_k_cu_c36db815_30314cuda3std3__45__cpo3endE - _ZN39_INTERNAL_c8ef1fa3_4_k_cu_c36db815_30314cute7productE)
_ZN39_INTERNAL_c8ef1fa3_4_k_cu_c36db815_30314cute7productE:
	.zero		1
	.type		_ZN39_INTERNAL_c8ef1fa3_4_k_cu_c36db815_30314cuda3std3__45__cpo3endE,@object
	.size		_ZN39_INTERNAL_c8ef1fa3_4_k_cu_c36db815_30314cuda3std3__45__cpo3endE,(_ZN39_INTERNAL_c8ef1fa3_4_k_cu_c36db815_30314cuda3std3__419piecewise_constructE - _ZN39_INTERNAL_c8ef1fa3_4_k_cu_c36db815_30314cuda3std3__45__cpo3endE)
_ZN39_INTERNAL_c8ef1fa3_4_k_cu_c36db815_30314cuda3std3__45__cpo3endE:
	.zero		1
	.type		_ZN39_INTERNAL_c8ef1fa3_4_k_cu_c36db815_30314cuda3std3__419piecewise_constructE,@object
	.size		_ZN39_INTERNAL_c8ef1fa3_4_k_cu_c36db815_30314cuda3std3__419piecewise_constructE,(_ZN39_INTERNAL_c8ef1fa3_4_k_cu_c36db815_30314cuda3std3__45__cpo4cendE - _ZN39_INTERNAL_c8ef1fa3_4_k_cu_c36db815_30314cuda3std3__419piecewise_constructE)
_ZN39_INTERNAL_c8ef1fa3_4_k_cu_c36db815_30314cuda3std3__419piecewise_constructE:
	.zero		1
	.type		_ZN39_INTERNAL_c8ef1fa3_4_k_cu_c36db815_30314cuda3std3__45__cpo4cendE,@object
	.size		_ZN39_INTERNAL_c8ef1fa3_4_k_cu_c36db815_30314cuda3std3__45__cpo4cendE,(_ZN39_INTERNAL_c8ef1fa3_4_k_cu_c36db815_30314cuda3std6ranges3__45__cpo4swapE - _ZN39_INTERNAL_c8ef1fa3_4_k_cu_c36db815_30314cuda3std3__45__cpo4cendE)
_ZN39_INTERNAL_c8ef1fa3_4_k_cu_c36db815_30314cuda3std3__45__cpo4cendE:
	.zero		1
	.type		_ZN39_INTERNAL_c8ef1fa3_4_k_cu_c36db815_30314cuda3std6ranges3__45__cpo4swapE,@object
	.size		_ZN39_INTERNAL_c8ef1fa3_4_k_cu_c36db815_30314cuda3std6ranges3__45__cpo4swapE,(.L_7 - _ZN39_INTERNAL_c8ef1fa3_4_k_cu_c36db815_30314cuda3std6ranges3__45__cpo4swapE)
_ZN39_INTERNAL_c8ef1fa3_4_k_cu_c36db815_30314cuda3std6ranges3__45__cpo4swapE:
	.zero		1
.L_7:


//--------------------- .nv.constant0._ZN7cutlass13device_kernelINS_4gemm6kernel13GemmUniversalIN4cute5tupleIJiiiiEEENS1_10collective13CollectiveMmaINS1_40MainloopSm90TmaGmmaWarpSpecializedSparseILi4ENS5_IJNS4_1CILi1EEENSA_ILi2EEESB_EEENS1_35KernelTmaWarpSpecializedCooperativeEEENS5_IJNSA_ILi256EEESG_NSA_ILi64EEEEEENS_6half_tENS5_IJNS4_6LayoutINS5_IJiNS5_IJSC_iEEEiEEENS5_IJlNS5_IJSB_SC_EEElEEEEENSK_INS5_IJNS5_IJNS5_IJNSA_ILi8EEESC_NSA_ILi4EEEEEEiEEENS5_IJNS5_IJNSA_ILi16EEESC_SC_EEEiEEEiEEENS5_IJNS5_IJNS5_IJSH_SU_NSA_ILi1024EEEEEENSA_ILi4096EEEEEENS5_IJNS5_IJSB_NSA_ILi512EEENSA_ILi32EEEEEElEEElEEEEEEEESJ_NS5_IJlSB_lEEENS4_8TiledMMAINS4_8MMA_AtomIJNS4_4SM904GMMA6SPARSE27GMMA_64x256x32_F32F16F16_SSILNS1D_5MajorE0ELS1G_0ELNS1D_7ScaleInE1ELS1H_1ELNS1D_9SparseSelE0EEEEEENSK_INS5_IJSC_SB_SB_EEENS5_IJSB_NSA_ILi0EEES1M_EEEEENS5_IJNS4_10UnderscoreES1P_S1P_EEEEENS4_23SM90_TMA_LOAD_MULTICASTENS4_14ComposedLayoutINS4_7SwizzleILi2ELi4ELi3EEENS4_25smem_sparse_ptr_flag_bitsILi2ELi16EEENSK_INS5_IJNS5_IJSB_SQ_EEENS5_IJSC_S13_EEEEEENS5_IJNS5_IJS1M_SH_EEESN_EEEEEEEvNS4_8identityENS4_13SM90_TMA_LOADENS1T_INS1U_ILi3ELi4ELi3EEENS4_18smem_ptr_flag_bitsILi16EEENSK_INS5_IJSQ_SH_EEENS5_IJSH_SB_EEEEEEEvS25_EENS_8epilogue10collective6detail29Sm90TmaWarpSpecializedAdapterINS2G_15DefaultEpilogueIfNS5_IJSB_llEEES2K_NS2F_6thread17LinearCombinationIfLi1EffLNS2L_9ScaleType4KindE0ELNS_15FloatRoundStyleE2EfEENS1_15EpilogueDefaultEEEEEvvEEEEvNT_6ParamsE --------------------------
	.section	.nv.constant0._ZN7cutlass13device_kernelINS_4gemm6kernel13GemmUniversalIN4cute5tupleIJiiiiEEENS1_10collective13CollectiveMmaINS1_40MainloopSm90TmaGmmaWarpSpecializedSparseILi4ENS5_IJNS4_1CILi1EEENSA_ILi2EEESB_EEENS1_35KernelTmaWarpSpecializedCooperativeEEENS5_IJNSA_ILi256EEESG_NSA_ILi64EEEEEENS_6half_tENS5_IJNS4_6LayoutINS5_IJiNS5_IJSC_iEEEiEEENS5_IJlNS5_IJSB_SC_EEElEEEEENSK_INS5_IJNS5_IJNS5_IJNSA_ILi8EEESC_NSA_ILi4EEEEEEiEEENS5_IJNS5_IJNSA_ILi16EEESC_SC_EEEiEEEiEEENS5_IJNS5_IJNS5_IJSH_SU_NSA_ILi1024EEEEEENSA_ILi4096EEEEEENS5_IJNS5_IJSB_NSA_ILi512EEENSA_ILi32EEEEEElEEElEEEEEEEESJ_NS5_IJlSB_lEEENS4_8TiledMMAINS4_8MMA_AtomIJNS4_4SM904GMMA6SPARSE27GMMA_64x256x32_F32F16F16_SSILNS1D_5MajorE0ELS1G_0ELNS1D_7ScaleInE1ELS1H_1ELNS1D_9SparseSelE0EEEEEENSK_INS5_IJSC_SB_SB_EEENS5_IJSB_NSA_ILi0EEES1M_EEEEENS5_IJNS4_10UnderscoreES1P_S1P_EEEEENS4_23SM90_TMA_LOAD_MULTICASTENS4_14ComposedLayoutINS4_7SwizzleILi2ELi4ELi3EEENS4_25smem_sparse_ptr_flag_bitsILi2ELi16EEENSK_INS5_IJNS5_IJSB_SQ_EEENS5_IJSC_S13_EEEEEENS5_IJNS5_IJS1M_SH_EEESN_EEEEEEEvNS4_8identityENS4_13SM90_TMA_LOADENS1T_INS1U_ILi3ELi4ELi3EEENS4_18smem_ptr_flag_bitsILi16EEENSK_INS5_IJSQ_SH_EEENS5_IJSH_SB_EEEEEEEvS25_EENS_8epilogue10collective6detail29Sm90TmaWarpSpecializedAdapterINS2G_15DefaultEpilogueIfNS5_IJSB_llEEES2K_NS2F_6thread17LinearCombinationIfLi1EffLNS2L_9ScaleType4KindE0ELNS_15FloatRoundStyleE2EfEENS1_15EpilogueDefaultEEEEEvvEEEEvNT_6ParamsE,"a",@progbits
	.sectionflags	@""
	.align	4
.nv.constant0._ZN7cutlass13device_kernelINS_4gemm6kernel13GemmUniversalIN4cute5tupleIJiiiiEEENS1_10collective13CollectiveMmaINS1_40MainloopSm90TmaGmmaWarpSpecializedSparseILi4ENS5_IJNS4_1CILi1EEENSA_ILi2EEESB_EEENS1_35KernelTmaWarpSpecializedCooperativeEEENS5_IJNSA_ILi256EEESG_NSA_ILi64EEEEEENS_6half_tENS5_IJNS4_6LayoutINS5_IJiNS5_IJSC_iEEEiEEENS5_IJlNS5_IJSB_SC_EEElEEEEENSK_INS5_IJNS5_IJNS5_IJNSA_ILi8EEESC_NSA_ILi4EEEEEEiEEENS5_IJNS5_IJNSA_ILi16EEESC_SC_EEEiEEEiEEENS5_IJNS5_IJNS5_IJSH_SU_NSA_ILi1024EEEEEENSA_ILi4096EEEEEENS5_IJNS5_IJSB_NSA_ILi512EEENSA_ILi32EEEEEElEEElEEEEEEEESJ_NS5_IJlSB_lEEENS4_8TiledMMAINS4_8MMA_AtomIJNS4_4SM904GMMA6SPARSE27GMMA_64x256x32_F32F16F16_SSILNS1D_5MajorE0ELS1G_0ELNS1D_7ScaleInE1ELS1H_1ELNS1D_9SparseSelE0EEEEEENSK_INS5_IJSC_SB_SB_EEENS5_IJSB_NSA_ILi0EEES1M_EEEEENS5_IJNS4_10UnderscoreES1P_S1P_EEEEENS4_23SM90_TMA_LOAD_MULTICASTENS4_14ComposedLayoutINS4_7SwizzleILi2ELi4ELi3EEENS4_25smem_sparse_ptr_flag_bitsILi2ELi16EEENSK_INS5_IJNS5_IJSB_SQ_EEENS5_IJSC_S13_EEEEEENS5_IJNS5_IJS1M_SH_EEESN_EEEEEEEvNS4_8identityENS4_13SM90_TMA_LOADENS1T_INS1U_ILi3ELi4ELi3EEENS4_18smem_ptr_flag_bitsILi16EEENSK_INS5_IJSQ_SH_EEENS5_IJSH_SB_EEEEEEEvS25_EENS_8epilogue10collective6detail29Sm90TmaWarpSpecializedAdapterINS2G_15DefaultEpilogueIfNS5_IJSB_llEEES2K_NS2F_6thread17LinearCombinationIfLi1EffLNS2L_9ScaleType4KindE0ELNS_15FloatRoundStyleE2EfEENS1_15EpilogueDefaultEEEEEvvEEEEvNT_6ParamsE:
	.zero		1920


//--------------------- SYMBOLS --------------------------

	.type		.nv.reservedSmem.offset0,@object
	.size		.nv.reservedSmem.offset0,0x4
